	.headerflags	@"EF_CUDA_TEXMODE_UNIFIED EF_CUDA_64BIT_ADDRESS EF_CUDA_SM86 EF_CUDA_VIRTUAL_SM(EF_CUDA_SM86)"
	.elftype	@"ET_EXEC"


//--------------------- .nv.info                  --------------------------
	.section	.nv.info,"",@"SHT_CUDA_INFO"
	.align	4


	//----- nvinfo : EIATTR_REGCOUNT
	.align		4
        /*0000*/ 	.byte	0x04, 0x2f
        /*0002*/ 	.short	(.L_1 - .L_0)
	.align		4
.L_0:
        /*0004*/ 	.word	index@(triton_mm)
        /*0008*/ 	.word	0x000000f4


	//----- nvinfo : EIATTR_MAX_STACK_SIZE
	.align		4
.L_1:
        /*000c*/ 	.byte	0x04, 0x23
        /*000e*/ 	.short	(.L_3 - .L_2)
	.align		4
.L_2:
        /*0010*/ 	.word	index@(triton_mm)
        /*0014*/ 	.word	0x00000000


	//----- nvinfo : EIATTR_MIN_STACK_SIZE
	.align		4
.L_3:
        /*0018*/ 	.byte	0x04, 0x12
        /*001a*/ 	.short	(.L_5 - .L_4)
	.align		4
.L_4:
        /*001c*/ 	.word	index@(triton_mm)
        /*0020*/ 	.word	0x00000000


	//----- nvinfo : EIATTR_FRAME_SIZE
	.align		4
.L_5:
        /*0024*/ 	.byte	0x04, 0x11
        /*0026*/ 	.short	(.L_7 - .L_6)
	.align		4
.L_6:
        /*0028*/ 	.word	index@(triton_mm)
        /*002c*/ 	.word	0x00000000
.L_7:


//--------------------- .nv.info.triton_mm        --------------------------
	.section	.nv.info.triton_mm,"",@"SHT_CUDA_INFO"
	.align	4


	//----- nvinfo : EIATTR_CUDA_API_VERSION
	.align		4
        /*0000*/ 	.byte	0x04, 0x37
        /*0002*/ 	.short	(.L_9 - .L_8)
.L_8:
        /*0004*/ 	.word	0x0000007b


	//----- nvinfo : EIATTR_SW2861232_WAR
	.align		4
.L_9:
        /*0008*/ 	.byte	0x01, 0x35
	.zero		2


	//----- nvinfo : EIATTR_PARAM_CBANK
	.align		4
        /*000c*/ 	.byte	0x04, 0x0a
        /*000e*/ 	.short	(.L_11 - .L_10)
	.align		4
.L_10:
        /*0010*/ 	.word	index@(.nv.constant0.triton_mm)
        /*0014*/ 	.short	0x0160
        /*0016*/ 	.short	0x001c


	//----- nvinfo : EIATTR_CBANK_PARAM_SIZE
	.align		4
.L_11:
        /*0018*/ 	.byte	0x03, 0x19
        /*001a*/ 	.short	0x001c


	//----- nvinfo : EIATTR_KPARAM_INFO
	.align		4
        /*001c*/ 	.byte	0x04, 0x17
        /*001e*/ 	.short	(.L_13 - .L_12)
.L_12:
        /*0020*/ 	.word	0x00000000
        /*0024*/ 	.short	0x0003
        /*0026*/ 	.short	0x0018
        /*0028*/ 	.byte	0x00, 0xf0, 0x11, 0x00


	//----- nvinfo : EIATTR_KPARAM_INFO
	.align		4
.L_13:
        /*002c*/ 	.byte	0x04, 0x17
        /*002e*/ 	.short	(.L_15 - .L_14)
.L_14:
        /*0030*/ 	.word	0x00000000
        /*0034*/ 	.short	0x0002
        /*0036*/ 	.short	0x0010
        /*0038*/ 	.byte	0x00, 0xf0, 0x21, 0x00


	//----- nvinfo : EIATTR_KPARAM_INFO
	.align		4
.L_15:
        /*003c*/ 	.byte	0x04, 0x17
        /*003e*/ 	.short	(.L_17 - .L_16)
.L_16:
        /*0040*/ 	.word	0x00000000
        /*0044*/ 	.short	0x0001
        /*0046*/ 	.short	0x0008
        /*0048*/ 	.byte	0x00, 0xf0, 0x21, 0x00


	//----- nvinfo : EIATTR_KPARAM_INFO
	.align		4
.L_17:
        /*004c*/ 	.byte	0x04, 0x17
        /*004e*/ 	.short	(.L_19 - .L_18)
.L_18:
        /*0050*/ 	.word	0x00000000
        /*0054*/ 	.short	0x0000
        /*0056*/ 	.short	0x0000
        /*0058*/ 	.byte	0x00, 0xf0, 0x21, 0x00


	//----- nvinfo : EIATTR_MAXREG_COUNT
	.align		4
.L_19:
        /*005c*/ 	.byte	0x03, 0x1b
        /*005e*/ 	.short	0x00ff


	//----- nvinfo : EIATTR_EXIT_INSTR_OFFSETS
	.align		4
        /*0060*/ 	.byte	0x04, 0x1c
        /*0062*/ 	.short	(.L_21 - .L_20)


	//   ....[0]....
.L_20:
        /*0064*/ 	.word	0x00000040


	//   ....[1]....
        /*0068*/ 	.word	0x0000a3a0


	//   ....[2]....
        /*006c*/ 	.word	0x0000a3f0


	//----- nvinfo : EIATTR_MAX_THREADS
	.align		4
.L_21:
        /*0070*/ 	.byte	0x04, 0x05
        /*0072*/ 	.short	(.L_23 - .L_22)
.L_22:
        /*0074*/ 	.word	0x00000100
        /*0078*/ 	.word	0x00000001
        /*007c*/ 	.word	0x00000001
.L_23:


//--------------------- .nv.rel.action            --------------------------
	.section	.nv.rel.action,"",@"SHT_CUDA_RELOCINFO"
	.align	8
	.sectionentsize	8
        /*0000*/ 	.byte	0x73, 0x00, 0x00, 0x00, 0x00, 0x00, 0x00, 0x00, 0x00, 0x00, 0x00, 0x11, 0x25, 0x00, 0x05, 0x36


//--------------------- .nv.constant0.triton_mm   --------------------------
	.section	.nv.constant0.triton_mm,"a",@progbits
	.align	4
.nv.constant0.triton_mm:
	.zero		380


//--------------------- .text.triton_mm           --------------------------
	.section	.text.triton_mm,"ax",@progbits
	.sectionflags	@"SHF_BARRIERS=1"
	.sectioninfo	@"SHI_REGISTERS=244"
	.align	128
        .global         triton_mm
        .type           triton_mm,@function
        .size           triton_mm,(.L_x_3 - triton_mm)
        .other          triton_mm,@"STO_CUDA_ENTRY STV_DEFAULT"
triton_mm:
.text.triton_mm:
[----:B------:R-:W-:-:S02]  /*0000*/  MOV R1, c[0x0][0x28] ;  /* 0x00000a0000017a02 */ /* 0x000fc40000000f00 */
[----:B------:R-:W-:-:S05]  /*0010*/  MOV R4, c[0x0][0x178] ;  /* 0x00005e0000047a02 */ /* 0x000fca0000000f00 */
[----:B------:R-:W-:-:S05]  /*0020*/  IMAD R0, R4, 0x2198, RZ ;  /* 0x0000219804007824 */ /* 0x000fca00078e02ff */
[----:B------:R-:W-:-:S13]  /*0030*/  ISETP.NE.AND P0, PT, R0, RZ, PT ;  /* 0x000000ff0000720c */ /* 0x000fda0003f05270 */
[----:B------:R-:W-:Y:S05]  /*0040*/  @!P0 EXIT ;  /* 0x000000000000894d */ /* 0x000fea0003800000 */
[----:B------:R-:W1:Y:S01]  /*0050*/  S2R R11, SR_CTAID.X ;  /* 0x00000000000b7919 */ /* 0x000e620000002500 */
[----:B------:R-:W-:Y:S01]  /*0060*/  IMAD R4, R4, 0x32, RZ ;  /* 0x0000003204047824 */ /* 0x000fe200078e02ff */
[----:B------:R-:W-:Y:S01]  /*0070*/  ULDC.64 UR4, c[0x0][0x118] ;  /* 0x0000460000047ab9 */ /* 0x000fe20000000a00 */
[----:B------:R-:W-:Y:S01]  /*0080*/  MOV R56, RZ ;  /* 0x000000ff00387202 */ /* 0x000fe20000000f00 */
[----:B------:R-:W2:Y:S01]  /*0090*/  S2R R58, SR_TID.X ;  /* 0x00000000003a7919 */ /* 0x000ea20000002100 */
[----:B------:R-:W-:Y:S01]  /*00a0*/  CS2R R32, SRZ ;  /* 0x0000000000207805 */ /* 0x000fe2000001ff00 */
[----:B------:R-:W-:Y:S01]  /*00b0*/  IADD3 R0, R4, 0x7f, RZ ;  /* 0x0000007f04007810 */ /* 0x000fe20007ffe0ff */
[----:B------:R-:W-:Y:S01]  /*00c0*/  CS2R R34, SRZ ;  /* 0x0000000000227805 */ /* 0x000fe2000001ff00 */
[----:B------:R-:W-:Y:S01]  /*00d0*/  IABS R17, R4 ;  /* 0x0000000400117213 */ /* 0x000fe20000000000 */
[----:B------:R-:W-:Y:S01]  /*00e0*/  CS2R R64, SRZ ;  /* 0x0000000000407805 */ /* 0x000fe2000001ff00 */
[----:B------:R-:W-:Y:S01]  /*00f0*/  SHF.R.S32.HI R3, RZ, 0x1f, R0 ;  /* 0x0000001fff037819 */ /* 0x000fe20000011400 */
[----:B------:R-:W-:Y:S01]  /*0100*/  CS2R R66, SRZ ;  /* 0x0000000000427805 */ /* 0x000fe2000001ff00 */
[----:B------:R-:W3:Y:S01]  /*0110*/  I2F.RP R9, R17 ;  /* 0x0000001100097306 */ /* 0x000ee20000209400 */
[----:B------:R-:W-:Y:S01]  /*0120*/  CS2R R60, SRZ ;  /* 0x00000000003c7805 */ /* 0x000fe2000001ff00 */
[----:B------:R-:W-:Y:S01]  /*0130*/  LEA.HI R3, R3, R0, RZ, 0x7 ;  /* 0x0000000003037211 */ /* 0x000fe200078f38ff */
[----:B------:R-:W-:Y:S01]  /*0140*/  CS2R R62, SRZ ;  /* 0x00000000003e7805 */ /* 0x000fe2000001ff00 */
        /* <DEDUP_REMOVED lines=8> */
[----:B-1----:R-:W-:Y:S01]  /*01d0*/  SHF.R.S32.HI R2, RZ, 0x1f, R11 ;  /* 0x0000001fff027819 */ /* 0x002fe2000001140b */
[----:B------:R-:W-:Y:S01]  /*01e0*/  CS2R R88, SRZ ;  /* 0x0000000000587805 */ /* 0x000fe2000001ff00 */
[-C--:B------:R-:W-:Y:S01]  /*01f0*/  IABS R10, R11.reuse ;  /* 0x0000000b000a7213 */ /* 0x080fe20000000000 */
[----:B------:R-:W-:Y:S01]  /*0200*/  CS2R R90, SRZ ;  /* 0x00000000005a7805 */ /* 0x000fe2000001ff00 */
[----:B------:R-:W-:Y:S01]  /*0210*/  LEA.HI R2, R2, R11, RZ, 0x4 ;  /* 0x0000000b02027211 */ /* 0x000fe200078f20ff */
[----:B---3--:R-:W-:Y:S01]  /*0220*/  MUFU.RCP R9, R9 ;  /* 0x0000000900097308 */ /* 0x008fe20000001000 */
[----:B------:R-:W-:Y:S01]  /*0230*/  ISETP.GE.AND P2, PT, R11, RZ, PT ;  /* 0x000000ff0b00720c */ /* 0x000fe20003f46270 */
[----:B------:R-:W-:Y:S01]  /*0240*/  CS2R R84, SRZ ;  /* 0x0000000000547805 */ /* 0x000fe2000001ff00 */
[----:B------:R-:W-:Y:S01]  /*0250*/  SHF.R.S32.HI R5, RZ, 0x4, R2 ;  /* 0x00000004ff057819 */ /* 0x000fe20000011402 */
[----:B------:R-:W-:Y:S01]  /*0260*/  CS2R R86, SRZ ;  /* 0x0000000000567805 */ /* 0x000fe2000001ff00 */
[----:B------:R-:W-:Y:S01]  /*0270*/  LOP3.LUT R2, R2, 0xfffffff0, RZ, 0xc0, !PT ;  /* 0xfffffff002027812 */ /* 0x000fe200078ec0ff */
[----:B------:R-:W-:Y:S01]  /*0280*/  CS2R R92, SRZ ;  /* 0x00000000005c7805 */ /* 0x000fe2000001ff00 */
[----:B------:R-:W-:Y:S01]  /*0290*/  SHF.L.U32 R0, R5, 0x3, RZ ;  /* 0x0000000305007819 */ /* 0x000fe200000006ff */
[----:B------:R-:W-:Y:S01]  /*02a0*/  CS2R R94, SRZ ;  /* 0x00000000005e7805 */ /* 0x000fe2000001ff00 */
[----:B--2---:R-:W-:Y:S01]  /*02b0*/  SHF.L.U32 R57, R58, 0x2, RZ ;  /* 0x000000023a397819 */ /* 0x004fe200000006ff */
[----:B------:R-:W-:Y:S01]  /*02c0*/  CS2R R96, SRZ ;  /* 0x0000000000607805 */ /* 0x000fe2000001ff00 */
[----:B------:R-:W-:Y:S01]  /*02d0*/  LEA.HI.SX32 R3, R3, -R0, 0x19 ;  /* 0x8000000003037211 */ /* 0x000fe200078fcaff */
[----:B------:R-:W-:Y:S01]  /*02e0*/  CS2R R98, SRZ ;  /* 0x0000000000627805 */ /* 0x000fe2000001ff00 */
[----:B------:R-:W-:Y:S01]  /*02f0*/  LOP3.LUT R55, R57, 0x1c, RZ, 0xc0, !PT ;  /* 0x0000001c39377812 */ /* 0x000fe200078ec0ff */
[----:B------:R-:W-:Y:S01]  /*0300*/  CS2R R104, SRZ ;  /* 0x0000000000687805 */ /* 0x000fe2000001ff00 */
[----:B------:R-:W-:Y:S01]  /*0310*/  IMNMX R5, R3, 0x8, PT ;  /* 0x0000000803057817 */ /* 0x000fe20003800200 */
[----:B------:R-:W-:Y:S01]  /*0320*/  CS2R R106, SRZ ;  /* 0x00000000006a7805 */ /* 0x000fe2000001ff00 */
[----:B------:R-:W-:Y:S01]  /*0330*/  SHF.L.U32 R38, R55, 0x2, RZ ;  /* 0x0000000237267819 */ /* 0x000fe200000006ff */
[----:B------:R-:W-:Y:S01]  /*0340*/  CS2R R108, SRZ ;  /* 0x00000000006c7805 */ /* 0x000fe2000001ff00 */
[-C--:B------:R-:W-:Y:S01]  /*0350*/  IABS R13, R5.reuse ;  /* 0x00000005000d7213 */ /* 0x080fe20000000000 */
[----:B------:R-:W-:Y:S01]  /*0360*/  CS2R R110, SRZ ;  /* 0x00000000006e7805 */ /* 0x000fe2000001ff00 */
[----:B------:R-:W-:-:S02]  /*0370*/  IABS R12, R5 ;  /* 0x00000005000c7213 */ /* 0x000fc40000000000 */
[----:B------:R-:W1:Y:S01]  /*0380*/  I2F.RP R6, R13 ;  /* 0x0000000d00067306 */ /* 0x000e620000209400 */
[----:B------:R-:W-:-:S07]  /*0390*/  LOP3.LUT R57, R57, 0x7c, RZ, 0xc0, !PT ;  /* 0x0000007c39397812 */ /* 0x000fce00078ec0ff */
[----:B-1----:R-:W1:Y:S02]  /*03a0*/  MUFU.RCP R6, R6 ;  /* 0x0000000600067308 */ /* 0x002e640000001000 */
[----:B-1----:R-:W-:Y:S02]  /*03b0*/  IADD3 R3, R6, 0xffffffe, RZ ;  /* 0x0ffffffe06037810 */ /* 0x002fe40007ffe0ff */
[----:B------:R-:W-:Y:S02]  /*03c0*/  IADD3 R6, -R2, R11, RZ ;  /* 0x0000000b02067210 */ /* 0x000fe40007ffe1ff */
[----:B------:R-:W-:Y:S02]  /*03d0*/  MOV R2, RZ ;  /* 0x000000ff00027202 */ /* 0x000fe40000000f00 */
[----:B------:R-:W1:Y:S01]  /*03e0*/  F2I.FTZ.U32.TRUNC.NTZ R3, R3 ;  /* 0x0000000300037305 */ /* 0x000e62000021f000 */
[----:B------:R-:W-:Y:S02]  /*03f0*/  IABS R15, R6 ;  /* 0x00000006000f7213 */ /* 0x000fe40000000000 */
[----:B------:R-:W-:-:S04]  /*0400*/  LOP3.LUT R6, R6, R5, RZ, 0x3c, !PT ;  /* 0x0000000506067212 */ /* 0x000fc800078e3cff */
[----:B------:R-:W-:Y:S02]  /*0410*/  ISETP.GE.AND P4, PT, R6, RZ, PT ;  /* 0x000000ff0600720c */ /* 0x000fe40003f86270 */
[----:B-1----:R-:W-:-:S05]  /*0420*/  IADD3 R8, RZ, -R3, RZ ;  /* 0x80000003ff087210 */ /* 0x002fca0007ffe0ff */
[----:B------:R-:W-:Y:S01]  /*0430*/  IMAD R7, R8, R13, RZ ;  /* 0x0000000d08077224 */ /* 0x000fe200078e02ff */
[----:B------:R-:W-:Y:S02]  /*0440*/  MOV R8, R10 ;  /* 0x0000000a00087202 */ /* 0x000fe40000000f00 */
[----:B------:R-:W-:Y:S01]  /*0450*/  IADD3 R10, RZ, -R12, RZ ;  /* 0x8000000cff0a7210 */ /* 0x000fe20007ffe0ff */
[----:B------:R-:W-:-:S06]  /*0460*/  IMAD.HI.U32 R2, R3, R7, R2 ;  /* 0x0000000703027227 */ /* 0x000fcc00078e0002 */
[----:B------:R-:W-:-:S04]  /*0470*/  IMAD.HI.U32 R3, R2, R8, RZ ;  /* 0x0000000802037227 */ /* 0x000fc800078e00ff */
[----:B------:R-:W-:-:S04]  /*0480*/  IMAD.HI.U32 R7, R2, R15, RZ ;  /* 0x0000000f02077227 */ /* 0x000fc800078e00ff */
[-C--:B------:R-:W-:Y:S01]  /*0490*/  IMAD R2, R3, R10.reuse, R8 ;  /* 0x0000000a03027224 */ /* 0x080fe200078e0208 */
[----:B------:R-:W-:Y:S01]  /*04a0*/  IADD3 R3, R9, 0xffffffe, RZ ;  /* 0x0ffffffe09037810 */ /* 0x000fe20007ffe0ff */
[----:B------:R-:W-:-:S03]  /*04b0*/  IMAD R8, R7, R10, R15 ;  /* 0x0000000a07087224 */ /* 0x000fc600078e020f */
[C---:B------:R-:W-:Y:S02]  /*04c0*/  ISETP.GT.U32.AND P0, PT, R13.reuse, R2, PT ;  /* 0x000000020d00720c */ /* 0x040fe40003f04070 */
[----:B------:R-:W-:Y:S01]  /*04d0*/  ISETP.GT.U32.AND P3, PT, R13, R8, PT ;  /* 0x000000080d00720c */ /* 0x000fe20003f64070 */
[----:B------:R-:W1:Y:S10]  /*04e0*/  F2I.FTZ.U32.TRUNC.NTZ R3, R3 ;  /* 0x0000000300037305 */ /* 0x000e74000021f000 */
[----:B------:R-:W-:-:S02]  /*04f0*/  @!P0 IADD3 R2, R2, -R13, RZ ;  /* 0x8000000d02028210 */ /* 0x000fc40007ffe0ff */
[-C--:B------:R-:W-:Y:S02]  /*0500*/  @!P3 IADD3 R8, R8, -R13.reuse, RZ ;  /* 0x8000000d0808b210 */ /* 0x080fe40007ffe0ff */
[----:B------:R-:W-:Y:S02]  /*0510*/  ISETP.GT.U32.AND P1, PT, R13, R2, PT ;  /* 0x000000020d00720c */ /* 0x000fe40003f24070 */
[----:B------:R-:W-:Y:S02]  /*0520*/  ISETP.GE.U32.AND P0, PT, R8, R13, PT ;  /* 0x0000000d0800720c */ /* 0x000fe40003f06070 */
[----:B------:R-:W-:Y:S02]  /*0530*/  @!P3 IADD3 R7, R7, 0x1, RZ ;  /* 0x000000010707b810 */ /* 0x000fe40007ffe0ff */
[----:B-1----:R-:W-:-:S05]  /*0540*/  IADD3 R10, RZ, -R3, RZ ;  /* 0x80000003ff0a7210 */ /* 0x002fca0007ffe0ff */
[----:B------:R-:W-:Y:S02]  /*0550*/  IMAD R9, R10, R17, RZ ;  /* 0x000000110a097224 */ /* 0x000fe400078e02ff */
[----:B------:R-:W-:Y:S02]  /*0560*/  @!P1 IADD3 R2, R2, -R13, RZ ;  /* 0x8000000d02029210 */ /* 0x000fe40007ffe0ff */
[----:B------:R-:W-:Y:S02]  /*0570*/  @P0 IADD3 R7, R7, 0x1, RZ ;  /* 0x0000000107070810 */ /* 0x000fe40007ffe0ff */
[----:B------:R-:W-:Y:S02]  /*0580*/  MOV R6, R2 ;  /* 0x0000000200067202 */ /* 0x000fe40000000f00 */
[----:B------:R-:W-:Y:S02]  /*0590*/  ISETP.NE.AND P0, PT, R5, RZ, PT ;  /* 0x000000ff0500720c */ /* 0x000fe40003f05270 */
[----:B------:R-:W-:-:S02]  /*05a0*/  MOV R8, R7 ;  /* 0x0000000700087202 */ /* 0x000fc40000000f00 */
[----:B------:R-:W-:Y:S02]  /*05b0*/  LOP3.LUT R5, RZ, R5, RZ, 0x33, !PT ;  /* 0x00000005ff057212 */ /* 0x000fe400078e33ff */
[----:B------:R-:W-:Y:S02]  /*05c0*/  @!P2 IADD3 R6, -R6, RZ, RZ ;  /* 0x000000ff0606a210 */ /* 0x000fe40007ffe1ff */
[----:B------:R-:W-:Y:S02]  /*05d0*/  MOV R2, RZ ;  /* 0x000000ff00027202 */ /* 0x000fe40000000f00 */
[----:B------:R-:W-:Y:S02]  /*05e0*/  @!P4 IADD3 R8, -R8, RZ, RZ ;  /* 0x000000ff0808c210 */ /* 0x000fe40007ffe1ff */
[----:B------:R-:W-:Y:S01]  /*05f0*/  SEL R7, R5, R6, !P0 ;  /* 0x0000000605077207 */ /* 0x000fe20004000000 */
[----:B------:R-:W-:Y:S01]  /*0600*/  IMAD.HI.U32 R6, R3, R9, R2 ;  /* 0x0000000903067227 */ /* 0x000fe200078e0002 */
[----:B------:R-:W-:-:S02]  /*0610*/  SEL R36, R5, R8, !P0 ;  /* 0x0000000805247207 */ /* 0x000fc40004000000 */
[--C-:B------:R-:W-:Y:S02]  /*0620*/  SHF.R.U32.HI R3, RZ, 0x5, R58.reuse ;  /* 0x00000005ff037819 */ /* 0x100fe4000001163a */
[----:B------:R-:W-:Y:S02]  /*0630*/  IADD3 R2, R0, R7, RZ ;  /* 0x0000000700027210 */ /* 0x000fe40007ffe0ff */
[----:B------:R-:W-:Y:S02]  /*0640*/  SHF.R.U32.HI R5, RZ, 0x3, R58 ;  /* 0x00000003ff057819 */ /* 0x000fe4000001163a */
[----:B------:R-:W-:Y:S02]  /*0650*/  IABS R0, R4 ;  /* 0x0000000400007213 */ /* 0x000fe40000000000 */
[----:B------:R-:W-:Y:S02]  /*0660*/  SGXT.U32 R3, R3, 0x3 ;  /* 0x000000030303781a */ /* 0x000fe40000000000 */
[----:B------:R-:W-:-:S02]  /*0670*/  SHF.L.U32 R2, R2, 0x7, RZ ;  /* 0x0000000702027819 */ /* 0x000fc400000006ff */
[----:B------:R-:W-:Y:S02]  /*0680*/  SGXT.U32 R5, R5, 0x5 ;  /* 0x000000050505781a */ /* 0x000fe40000000000 */
[----:B------:R-:W-:Y:S02]  /*0690*/  IADD3 R10, RZ, -R0, RZ ;  /* 0x80000000ff0a7210 */ /* 0x000fe40007ffe0ff */
[C---:B------:R-:W-:Y:S02]  /*06a0*/  LOP3.LUT R0, R2.reuse, R3, RZ, 0xfc, !PT ;  /* 0x0000000302007212 */ /* 0x040fe400078efcff */
[C---:B------:R-:W-:Y:S02]  /*06b0*/  LOP3.LUT R3, R2.reuse, R5, RZ, 0xfc, !PT ;  /* 0x0000000502037212 */ /* 0x040fe400078efcff */
[----:B------:R-:W-:Y:S02]  /*06c0*/  LOP3.LUT R7, R2, 0x20, R5, 0xfe, !PT ;  /* 0x0000002002077812 */ /* 0x000fe400078efe05 */
[----:B------:R-:W-:-:S02]  /*06d0*/  ISETP.GE.AND P0, PT, R3, RZ, PT ;  /* 0x000000ff0300720c */ /* 0x000fc40003f06270 */
[----:B------:R-:W-:Y:S02]  /*06e0*/  IABS R3, R3 ;  /* 0x0000000300037213 */ /* 0x000fe40000000000 */
[C-C-:B------:R-:W-:Y:S02]  /*06f0*/  LOP3.LUT R8, R2.reuse, 0x40, R5.reuse, 0xfe, !PT ;  /* 0x0000004002087812 */ /* 0x140fe400078efe05 */
[----:B------:R-:W-:Y:S02]  /*0700*/  ISETP.GE.AND P2, PT, R7, RZ, PT ;  /* 0x000000ff0700720c */ /* 0x000fe40003f46270 */
[----:B------:R-:W-:Y:S02]  /*0710*/  IABS R11, R7 ;  /* 0x00000007000b7213 */ /* 0x000fe40000000000 */
[----:B------:R-:W-:Y:S02]  /*0720*/  LOP3.LUT R18, R2, 0x60, R5, 0xfe, !PT ;  /* 0x0000006002127812 */ /* 0x000fe400078efe05 */
[----:B------:R-:W-:Y:S01]  /*0730*/  MOV R7, R3 ;  /* 0x0000000300077202 */ /* 0x000fe20000000f00 */
[----:B------:R-:W-:Y:S01]  /*0740*/  IMAD.HI.U32 R3, R6, R11, RZ ;  /* 0x0000000b06037227 */ /* 0x000fe200078e00ff */
[----:B------:R-:W-:-:S02]  /*0750*/  IABS R13, R8 ;  /* 0x00000008000d7213 */ /* 0x000fc40000000000 */
[----:B------:R-:W-:Y:S01]  /*0760*/  IABS R15, R18 ;  /* 0x00000012000f7213 */ /* 0x000fe20000000000 */
[----:B------:R-:W-:Y:S01]  /*0770*/  IMAD.HI.U32 R2, R6, R7, RZ ;  /* 0x0000000706027227 */ /* 0x000fe200078e00ff */
[----:B------:R-:W-:Y:S02]  /*0780*/  ISETP.GE.AND P1, PT, R8, RZ, PT ;  /* 0x000000ff0800720c */ /* 0x000fe40003f26270 */
[----:B------:R-:W-:Y:S01]  /*0790*/  SHF.L.U32 R36, R36, 0x7, RZ ;  /* 0x0000000724247819 */ /* 0x000fe200000006ff */
[----:B------:R-:W-:Y:S01]  /*07a0*/  IMAD.HI.U32 R9, R6, R13, RZ ;  /* 0x0000000d06097227 */ /* 0x000fe200078e00ff */
[C---:B------:R-:W-:Y:S02]  /*07b0*/  LOP3.LUT R37, R5.reuse, 0x60, RZ, 0xfc, !PT ;  /* 0x0000006005257812 */ /* 0x040fe400078efcff */
[----:B------:R-:W-:Y:S01]  /*07c0*/  LOP3.LUT R19, R36, R5, RZ, 0xfc, !PT ;  /* 0x0000000524137212 */ /* 0x000fe200078efcff */
[----:B------:R-:W-:Y:S01]  /*07d0*/  IMAD R7, R2, R10, R7 ;  /* 0x0000000a02077224 */ /* 0x000fe200078e0207 */
[----:B------:R-:W-:Y:S01]  /*07e0*/  LOP3.LUT R2, R5, 0x20, RZ, 0xfc, !PT ;  /* 0x0000002005027812 */ /* 0x000fe200078efcff */
[----:B------:R-:W-:Y:S01]  /*07f0*/  IMAD.HI.U32 R6, R6, R15, RZ ;  /* 0x0000000f06067227 */ /* 0x000fe200078e00ff */
[----:B------:R-:W-:-:S02]  /*0800*/  LEA R37, R37, R38, 0x7 ;  /* 0x0000002625257211 */ /* 0x000fc400078e38ff */
[----:B------:R-:W-:Y:S01]  /*0810*/  ISETP.GT.U32.AND P6, PT, R17, R7, PT ;  /* 0x000000071100720c */ /* 0x000fe20003fc4070 */
[----:B------:R-:W-:Y:S01]  /*0820*/  IMAD R6, R6, R10, R15 ;  /* 0x0000000a06067224 */ /* 0x000fe200078e020f */
[----:B------:R-:W-:Y:S01]  /*0830*/  LEA R2, R2, R38, 0x7 ;  /* 0x0000002602027211 */ /* 0x000fe200078e38ff */
[-C--:B------:R-:W-:Y:S01]  /*0840*/  IMAD R8, R3, R10.reuse, R11 ;  /* 0x0000000a03087224 */ /* 0x080fe200078e020b */
[----:B------:R-:W-:Y:S01]  /*0850*/  LOP3.LUT R3, R5, 0x40, RZ, 0xfc, !PT ;  /* 0x0000004005037812 */ /* 0x000fe200078efcff */
[----:B------:R-:W-:Y:S01]  /*0860*/  IMAD R9, R9, R10, R13 ;  /* 0x0000000a09097224 */ /* 0x000fe200078e020d */
[C---:B------:R-:W-:Y:S02]  /*0870*/  ISETP.GT.U32.AND P5, PT, R17.reuse, R6, PT ;  /* 0x000000061100720c */ /* 0x040fe40003fa4070 */
[C---:B------:R-:W-:Y:S02]  /*0880*/  ISETP.GT.U32.AND P3, PT, R17.reuse, R8, PT ;  /* 0x000000081100720c */ /* 0x040fe40003f64070 */
[----:B------:R-:W-:-:S02]  /*0890*/  ISETP.GT.U32.AND P4, PT, R17, R9, PT ;  /* 0x000000091100720c */ /* 0x000fc40003f84070 */
[-C--:B------:R-:W-:Y:S02]  /*08a0*/  LEA R3, R3, R38.reuse, 0x7 ;  /* 0x0000002603037211 */ /* 0x080fe400078e38ff */
[----:B------:R-:W-:Y:S02]  /*08b0*/  @!P6 IADD3 R7, R7, -R17, RZ ;  /* 0x800000110707e210 */ /* 0x000fe40007ffe0ff */
[----:B------:R-:W-:Y:S02]  /*08c0*/  LEA R38, R5, R38, 0x7 ;  /* 0x0000002605267211 */ /* 0x000fe400078e38ff */
[----:B------:R-:W-:Y:S02]  /*08d0*/  ISETP.GT.U32.AND P6, PT, R17, R7, PT ;  /* 0x000000071100720c */ /* 0x000fe40003fc4070 */
[-C--:B------:R-:W-:Y:S02]  /*08e0*/  @!P5 IADD3 R6, R6, -R17.reuse, RZ ;  /* 0x800000110606d210 */ /* 0x080fe40007ffe0ff */
[----:B------:R-:W-:-:S02]  /*08f0*/  @!P3 IADD3 R8, R8, -R17, RZ ;  /* 0x800000110808b210 */ /* 0x000fc40007ffe0ff */
[----:B------:R-:W-:Y:S02]  /*0900*/  @!P4 IADD3 R9, R9, -R17, RZ ;  /* 0x800000110909c210 */ /* 0x000fe40007ffe0ff */
[C---:B------:R-:W-:Y:S02]  /*0910*/  ISETP.GT.U32.AND P3, PT, R17.reuse, R6, PT ;  /* 0x000000061100720c */ /* 0x040fe40003f64070 */
[C---:B------:R-:W-:Y:S02]  /*0920*/  ISETP.GT.U32.AND P5, PT, R17.reuse, R8, PT ;  /* 0x000000081100720c */ /* 0x040fe40003fa4070 */
[----:B------:R-:W-:Y:S02]  /*0930*/  ISETP.GT.U32.AND P4, PT, R17, R9, PT ;  /* 0x000000091100720c */ /* 0x000fe40003f84070 */
[C-C-:B------:R-:W-:Y:S02]  /*0940*/  LOP3.LUT R20, R36.reuse, 0x20, R5.reuse, 0xfe, !PT ;  /* 0x0000002024147812 */ /* 0x140fe400078efe05 */
[----:B------:R-:W-:-:S02]  /*0950*/  LOP3.LUT R22, R36, 0x40, R5, 0xfe, !PT ;  /* 0x0000004024167812 */ /* 0x000fc400078efe05 */
[----:B------:R-:W-:Y:S01]  /*0960*/  LOP3.LUT R24, R36, 0x60, R5, 0xfe, !PT ;  /* 0x0000006024187812 */ /* 0x000fe200078efe05 */
[----:B------:R-:W-:Y:S01]  /*0970*/  IMAD.HI R5, R19, 0x2fa0be83, RZ ;  /* 0x2fa0be8313057827 */ /* 0x000fe200078e02ff */
[-C--:B------:R-:W-:Y:S02]  /*0980*/  @!P6 IADD3 R7, R7, -R17.reuse, RZ ;  /* 0x800000110707e210 */ /* 0x080fe40007ffe0ff */
[----:B------:R-:W-:Y:S01]  /*0990*/  ISETP.GE.AND P6, PT, R18, RZ, PT ;  /* 0x000000ff1200720c */ /* 0x000fe20003fc6270 */
[----:B------:R-:W-:Y:S01]  /*09a0*/  IMAD.HI R11, R20, 0x2fa0be83, RZ ;  /* 0x2fa0be83140b7827 */ /* 0x000fe200078e02ff */
[----:B------:R-:W-:Y:S02]  /*09b0*/  SHF.R.U32.HI R10, RZ, 0x1f, R5 ;  /* 0x0000001fff0a7819 */ /* 0x000fe40000011605 */
[----:B------:R-:W-:Y:S01]  /*09c0*/  @!P3 IADD3 R6, R6, -R17, RZ ;  /* 0x800000110606b210 */ /* 0x000fe20007ffe0ff */
[----:B------:R-:W-:Y:S01]  /*09d0*/  IMAD.HI R13, R22, 0x2fa0be83, RZ ;  /* 0x2fa0be83160d7827 */ /* 0x000fe200078e02ff */
[----:B------:R-:W-:-:S02]  /*09e0*/  SHF.R.U32.HI R12, RZ, 0x1f, R11 ;  /* 0x0000001fff0c7819 */ /* 0x000fc4000001160b */
[----:B------:R-:W-:Y:S01]  /*09f0*/  LEA.HI.SX32 R10, R5, R10, 0x1b ;  /* 0x0000000a050a7211 */ /* 0x000fe200078fdaff */
[----:B------:R-:W-:Y:S01]  /*0a00*/  IMAD.HI R15, R24, 0x2fa0be83, RZ ;  /* 0x2fa0be83180f7827 */ /* 0x000fe200078e02ff */
[----:B------:R-:W-:Y:S02]  /*0a10*/  SHF.R.U32.HI R14, RZ, 0x1f, R13 ;  /* 0x0000001fff0e7819 */ /* 0x000fe4000001160d */
[-C--:B------:R-:W-:Y:S02]  /*0a20*/  @!P5 IADD3 R8, R8, -R17.reuse, RZ ;  /* 0x800000110808d210 */ /* 0x080fe40007ffe0ff */
[----:B------:R-:W-:Y:S02]  /*0a30*/  ISETP.NE.AND P3, PT, R4, RZ, PT ;  /* 0x000000ff0400720c */ /* 0x000fe40003f65270 */
[----:B------:R-:W-:Y:S02]  /*0a40*/  @!P4 IADD3 R9, R9, -R17, RZ ;  /* 0x800000110909c210 */ /* 0x000fe40007ffe0ff */
[----:B------:R-:W-:-:S02]  /*0a50*/  LOP3.LUT R4, RZ, R4, RZ, 0x33, !PT ;  /* 0x00000004ff047212 */ /* 0x000fc400078e33ff */
[----:B------:R-:W-:Y:S02]  /*0a60*/  @!P0 IADD3 R7, -R7, RZ, RZ ;  /* 0x000000ff07078210 */ /* 0x000fe40007ffe1ff */
[----:B------:R-:W-:Y:S02]  /*0a70*/  SHF.R.U32.HI R16, RZ, 0x1f, R15 ;  /* 0x0000001fff107819 */ /* 0x000fe4000001160f */
[----:B------:R-:W-:Y:S01]  /*0a80*/  LEA.HI.SX32 R11, R11, R12, 0x1b ;  /* 0x0000000c0b0b7211 */ /* 0x000fe200078fdaff */
[----:B------:R-:W-:Y:S01]  /*0a90*/  IMAD R12, R10, -0xac, R19 ;  /* 0xffffff540a0c7824 */ /* 0x000fe200078e0213 */
[----:B------:R-:W-:Y:S02]  /*0aa0*/  LEA.HI.SX32 R13, R13, R14, 0x1b ;  /* 0x0000000e0d0d7211 */ /* 0x000fe400078fdaff */
[----:B------:R-:W-:Y:S01]  /*0ab0*/  @!P2 IADD3 R8, -R8, RZ, RZ ;  /* 0x000000ff0808a210 */ /* 0x000fe20007ffe1ff */
[----:B------:R-:W-:Y:S01]  /*0ac0*/  IMAD R14, R11, -0xac, R20 ;  /* 0xffffff540b0e7824 */ /* 0x000fe200078e0214 */
[----:B------:R-:W-:Y:S01]  /*0ad0*/  @!P1 IADD3 R9, -R9, RZ, RZ ;  /* 0x000000ff09099210 */ /* 0x000fe20007ffe1ff */
[--C-:B------:R-:W-:Y:S01]  /*0ae0*/  IMAD R12, R12, 0xac, R55.reuse ;  /* 0x000000ac0c0c7824 */ /* 0x100fe200078e0237 */
[----:B------:R-:W-:Y:S01]  /*0af0*/  SEL R10, R4, R7, !P3 ;  /* 0x00000007040a7207 */ /* 0x000fe20005800000 */
[--C-:B------:R-:W-:Y:S01]  /*0b00*/  IMAD R14, R14, 0xac, R55.reuse ;  /* 0x000000ac0e0e7824 */ /* 0x100fe200078e0237 */
[----:B------:R-:W-:Y:S01]  /*0b10*/  LEA.HI.SX32 R15, R15, R16, 0x1b ;  /* 0x000000100f0f7211 */ /* 0x000fe200078fdaff */
[----:B------:R-:W-:Y:S01]  /*0b20*/  IMAD R16, R13, -0xac, R22 ;  /* 0xffffff540d107824 */ /* 0x000fe200078e0216 */
[----:B------:R-:W-:Y:S01]  /*0b30*/  SEL R8, R4, R8, !P3 ;  /* 0x0000000804087207 */ /* 0x000fe20005800000 */
[--C-:B------:R-:W-:Y:S01]  /*0b40*/  IMAD R5, R10, 0xac, R55.reuse ;  /* 0x000000ac0a057824 */ /* 0x100fe200078e0237 */
[----:B------:R-:W-:Y:S01]  /*0b50*/  @!P6 IADD3 R6, -R6, RZ, RZ ;  /* 0x000000ff0606e210 */ /* 0x000fe20007ffe1ff */
[----:B------:R-:W-:Y:S01]  /*0b60*/  IMAD R18, R15, -0xac, R24 ;  /* 0xffffff540f127824 */ /* 0x000fe200078e0218 */
[----:B------:R-:W-:Y:S01]  /*0b70*/  SEL R20, R4, R9, !P3 ;  /* 0x0000000904147207 */ /* 0x000fe20005800000 */
[--C-:B------:R-:W-:Y:S01]  /*0b80*/  IMAD R7, R8, 0xac, R55.reuse ;  /* 0x000000ac08077824 */ /* 0x100fe200078e0237 */
[----:B------:R-:W-:Y:S01]  /*0b90*/  MOV R13, 0x4 ;  /* 0x00000004000d7802 */ /* 0x000fe20000000f00 */
[--C-:B------:R-:W-:Y:S01]  /*0ba0*/  IMAD R16, R16, 0xac, R55.reuse ;  /* 0x000000ac10107824 */ /* 0x100fe200078e0237 */
[----:B------:R-:W-:Y:S01]  /*0bb0*/  SEL R10, R4, R6, !P3 ;  /* 0x00000006040a7207 */ /* 0x000fe20005800000 */
[----:B------:R-:W-:Y:S01]  /*0bc0*/  IMAD R8, R20, 0xac, R55 ;  /* 0x000000ac14087824 */ /* 0x000fe200078e0237 */
[----:B------:R-:W-:Y:S01]  /*0bd0*/  SHF.L.U32 R58, R58, 0x4, RZ ;  /* 0x000000043a3a7819 */ /* 0x000fe200000006ff */
[----:B------:R-:W-:-:S03]  /*0be0*/  IMAD.WIDE R4, R5, R13, c[0x0][0x160] ;  /* 0x0000580005047625 */ /* 0x000fc600078e020d */
[----:B------:R-:W-:Y:S01]  /*0bf0*/  LOP3.LUT R58, R58, 0x3e00, RZ, 0xc0, !PT ;  /* 0x00003e003a3a7812 */ /* 0x000fe200078ec0ff */
[-C--:B------:R-:W-:Y:S01]  /*0c00*/  IMAD.WIDE R6, R7, R13.reuse, c[0x0][0x160] ;  /* 0x0000580007067625 */ /* 0x080fe200078e020d */
[----:B------:R-:W-:Y:S01]  /*0c10*/  IADD3 R40, P2, R4, 0x80, RZ ;  /* 0x0000008004287810 */ /* 0x000fe20007f5e0ff */
[----:B------:R1:W-:Y:S02]  /*0c20*/  LDGSTS.E.BYPASS.128 [R38], [R4.64] ;  /* 0x0000000004267fae */ /* 0x0003e4000b901c44 */
[----:B------:R-:W-:Y:S01]  /*0c30*/  IMAD.WIDE R8, R8, R13, c[0x0][0x160] ;  /* 0x0000580008087625 */ /* 0x000fe200078e020d */
[----:B------:R-:W-:Y:S01]  /*0c40*/  IADD3 R39, P1, R6, 0x80, RZ ;  /* 0x0000008006277810 */ /* 0x000fe20007f3e0ff */
[----:B------:R2:W-:Y:S01]  /*0c50*/  LDGSTS.E.BYPASS.128 [R2], [R6.64] ;  /* 0x0000000006027fae */ /* 0x0005e2000b901c44 */
[----:B------:R-:W-:Y:S01]  /*0c60*/  IADD3.X R43, RZ, R5, RZ, P2, !PT ;  /* 0x00000005ff2b7210 */ /* 0x000fe200017fe4ff */
[----:B------:R-:W-:Y:S01]  /*0c70*/  IMAD R10, R10, 0xac, R55 ;  /* 0x000000ac0a0a7824 */ /* 0x000fe200078e0237 */
[----:B------:R-:W-:Y:S01]  /*0c80*/  IADD3 R41, P0, R8, 0x80, RZ ;  /* 0x0000008008297810 */ /* 0x000fe20007f1e0ff */
[----:B------:R3:W-:Y:S01]  /*0c90*/  LDGSTS.E.BYPASS.128 [R3], [R8.64] ;  /* 0x0000000008037fae */ /* 0x0007e2000b901c44 */
[----:B------:R-:W-:Y:S01]  /*0ca0*/  IADD3.X R42, RZ, R7, RZ, P1, !PT ;  /* 0x00000007ff2a7210 */ /* 0x000fe20000ffe4ff */
[----:B------:R-:W-:Y:S01]  /*0cb0*/  IMAD.WIDE R10, R10, R13, c[0x0][0x160] ;  /* 0x000058000a0a7625 */ /* 0x000fe200078e020d */
[----:B------:R-:W-:-:S03]  /*0cc0*/  IADD3.X R44, RZ, R9, RZ, P0, !PT ;  /* 0x00000009ff2c7210 */ /* 0x000fc600007fe4ff */
[-C--:B-1----:R-:W-:Y:S01]  /*0cd0*/  IMAD.WIDE R4, R12, R13.reuse, c[0x0][0x168] ;  /* 0x00005a000c047625 */ /* 0x082fe200078e020d */
[----:B------:R1:W-:Y:S01]  /*0ce0*/  LDGSTS.E.BYPASS.128 [R37], [R10.64] ;  /* 0x000000000a257fae */ /* 0x0003e2000b901c44 */
[----:B------:R-:W-:Y:S02]  /*0cf0*/  IADD3 R45, P0, R10, 0x80, RZ ;  /* 0x000000800a2d7810 */ /* 0x000fe40007f1e0ff */
[----:B------:R-:W-:Y:S01]  /*0d00*/  IMAD R12, R18, 0xac, R55 ;  /* 0x000000ac120c7824 */ /* 0x000fe200078e0237 */
[----:B------:R-:W0:Y:S01]  /*0d10*/  LDGDEPBAR ;  /* 0x00000000000079af */ /* 0x000e220000000000 */
[----:B--2---:R-:W-:Y:S01]  /*0d20*/  IMAD.WIDE R6, R14, R13, c[0x0][0x168] ;  /* 0x00005a000e067625 */ /* 0x004fe200078e020d */
[----:B------:R-:W-:Y:S01]  /*0d30*/  IADD3.X R46, RZ, R11, RZ, P0, !PT ;  /* 0x0000000bff2e7210 */ /* 0x000fe200007fe4ff */
[----:B------:R-:W-:Y:S01]  /*0d40*/  CS2R R14, SRZ ;  /* 0x00000000000e7805 */ /* 0x000fe2000001ff00 */
[----:B------:R2:W-:Y:S01]  /*0d50*/  LDGSTS.E.BYPASS.128 [R38+0x4000], [R4.64] ;  /* 0x0400000004267fae */ /* 0x0005e2000b901c44 */
[-C--:B---3--:R-:W-:Y:S01]  /*0d60*/  IMAD.WIDE R8, R16, R13.reuse, c[0x0][0x168] ;  /* 0x00005a0010087625 */ /* 0x088fe200078e020d */
[----:B------:R-:W-:Y:S01]  /*0d70*/  IADD3 R47, P0, R4, 0x80, RZ ;  /* 0x00000080042f7810 */ /* 0x000fe20007f1e0ff */
[----:B------:R-:W-:Y:S01]  /*0d80*/  CS2R R16, SRZ ;  /* 0x0000000000107805 */ /* 0x000fe2000001ff00 */
[----:B------:R3:W-:Y:S01]  /*0d90*/  LDGSTS.E.BYPASS.128 [R2+0x4000], [R6.64] ;  /* 0x0400000006027fae */ /* 0x0007e2000b901c44 */
[----:B------:R-:W-:Y:S01]  /*0da0*/  IMAD.WIDE R12, R12, R13, c[0x0][0x168] ;  /* 0x00005a000c0c7625 */ /* 0x000fe200078e020d */
[----:B------:R-:W-:Y:S01]  /*0db0*/  IADD3.X R49, RZ, R5, RZ, P0, !PT ;  /* 0x00000005ff317210 */ /* 0x000fe200007fe4ff */
[----:B------:R-:W-:Y:S01]  /*0dc0*/  CS2R R18, SRZ ;  /* 0x0000000000127805 */ /* 0x000fe2000001ff00 */
[----:B------:R1:W-:Y:S01]  /*0dd0*/  LDGSTS.E.BYPASS.128 [R3+0x4000], [R8.64] ;  /* 0x0400000008037fae */ /* 0x0003e2000b901c44 */
[----:B------:R-:W-:-:S02]  /*0de0*/  IADD3 R48, P2, R6, 0x80, RZ ;  /* 0x0000008006307810 */ /* 0x000fc40007f5e0ff */
[----:B------:R-:W-:Y:S01]  /*0df0*/  IADD3 R51, P0, R12, 0x80, RZ ;  /* 0x000000800c337810 */ /* 0x000fe20007f1e0ff */
[----:B------:R4:W-:Y:S01]  /*0e00*/  LDGSTS.E.BYPASS.128 [R37+0x4000], [R12.64] ;  /* 0x040000000c257fae */ /* 0x0009e2000b901c44 */
[----:B------:R-:W-:Y:S01]  /*0e10*/  IADD3 R50, P1, R8, 0x80, RZ ;  /* 0x0000008008327810 */ /* 0x000fe20007f3e0ff */
[----:B--2---:R-:W-:Y:S01]  /*0e20*/  CS2R R4, SRZ ;  /* 0x0000000000047805 */ /* 0x004fe2000001ff00 */
[----:B------:R-:W-:Y:S01]  /*0e30*/  IADD3.X R52, RZ, R7, RZ, P2, !PT ;  /* 0x00000007ff347210 */ /* 0x000fe200017fe4ff */
[----:B------:R-:W0:Y:S01]  /*0e40*/  LDGDEPBAR ;  /* 0x00000000000079af */ /* 0x000e220000000000 */
[----:B------:R-:W-:Y:S01]  /*0e50*/  IADD3.X R54, RZ, R13, RZ, P0, !PT ;  /* 0x0000000dff367210 */ /* 0x000fe200007fe4ff */
[----:B---3--:R-:W-:Y:S01]  /*0e60*/  CS2R R6, SRZ ;  /* 0x0000000000067805 */ /* 0x008fe2000001ff00 */
[----:B------:R-:W-:Y:S01]  /*0e70*/  IADD3.X R53, RZ, R9, RZ, P1, !PT ;  /* 0x00000009ff357210 */ /* 0x000fe20000ffe4ff */
[----:B------:R-:W-:Y:S01]  /*0e80*/  UMOV UR4, URZ ;  /* 0x0000003f00047c82 */ /* 0x000fe20008000000 */
[----:B------:R-:W-:Y:S01]  /*0e90*/  IADD3 R55, -R55, 0x8c, RZ ;  /* 0x0000008c37377810 */ /* 0x000fe20007ffe1ff */
[----:B------:R-:W-:Y:S01]  /*0ea0*/  UMOV UR5, URZ ;  /* 0x0000003f00057c82 */ /* 0x000fe20008000000 */
[----:B----4-:R-:W-:Y:S01]  /*0eb0*/  CS2R R12, SRZ ;  /* 0x00000000000c7805 */ /* 0x010fe2000001ff00 */
[----:B------:R-:W-:-:S04]  /*0ec0*/  DEPBAR.LE SB0, 0x0 ;  /* 0x000080000000791a */ /* 0x000fc80000000000 */
[----:B-1----:R-:W-:Y:S06]  /*0ed0*/  BAR.SYNC 0x0 ;  /* 0x0000000000007b1d */ /* 0x002fec0000000000 */
.L_x_1:
[----:B------:R-:W-:Y:S01]  /*0ee0*/  LEA R59, R57, 0x4000, 0x7 ;  /* 0x00004000393b7811 */ /* 0x000fe200078e38ff */
[----:B------:R-:W-:Y:S01]  /*0ef0*/  LDS.128 R100, [R58] ;  /* 0x000000003a647984 */ /* 0x000fe20000000c00 */
[C---:B------:R-:W-:Y:S01]  /*0f00*/  ISETP.GE.U32.AND P1, PT, R56.reuse, R55, PT ;  /* 0x000000373800720c */ /* 0x040fe20003f26070 */
[----:B------:R-:W-:Y:S01]  /*0f10*/  ULDC.64 UR6, c[0x0][0x118] ;  /* 0x0000460000067ab9 */ /* 0x000fe20000000a00 */
[C---:B------:R-:W-:Y:S01]  /*0f20*/  ISETP.GE.U32.AND P0, PT, R56.reuse, 0x8c, PT ;  /* 0x0000008c3800780c */ /* 0x040fe20003f06070 */
[----:B------:R-:W1:Y:S01]  /*0f30*/  LDS.128 R20, [R59] ;  /* 0x000000003b147984 */ /* 0x000e620000000c00 */
[----:B------:R-:W-:Y:S02]  /*0f40*/  SEL R112, RZ, 0x10, P1 ;  /* 0x00000010ff707807 */ /* 0x000fe40000800000 */
[----:B------:R-:W-:Y:S01]  /*0f50*/  IADD3 R56, R56, 0x20, RZ ;  /* 0x0000002038387810 */ /* 0x000fe20007ffe0ff */
[----:B------:R-:W2:Y:S01]  /*0f60*/  LDS.128 R28, [R59+0x100] ;  /* 0x000100003b1c7984 */ /* 0x000ea20000000c00 */
[----:B------:R-:W-:-:S03]  /*0f70*/  SEL R112, R112, RZ, !P0 ;  /* 0x000000ff70707207 */ /* 0x000fc60004000000 */
[----:B------:R-:W3:Y:S01]  /*0f80*/  LDS.128 R24, [R59+0x80] ;  /* 0x000080003b187984 */ /* 0x000ee20000000c00 */
[----:B------:R-:W-:-:S03]  /*0f90*/  ISETP.NE.U32.AND P1, PT, R112, RZ, PT ;  /* 0x000000ff7000720c */ /* 0x000fc60003f25070 */
[----:B------:R-:W4:Y:S04]  /*0fa0*/  LDS.128 R8, [R59+0x180] ;  /* 0x000180003b087984 */ /* 0x000f280000000c00 */
[----:B------:R-:W4:Y:S04]  /*0fb0*/  LDS.128 R120, [R58+0x80] ;  /* 0x000080003a787984 */ /* 0x000f280000000c00 */
[----:B------:R-:W4:Y:S01]  /*0fc0*/  LDS.128 R132, [R58+0x100] ;  /* 0x000100003a847984 */ /* 0x000f220000000c00 */
[C---:B-1----:R-:W-:Y:S01]  /*0fd0*/  FFMA R108, R100.reuse, R20, R108 ;  /* 0x00000014646c7223 */ /* 0x042fe2000000006c */
[----:B--2---:R-:W-:-:S03]  /*0fe0*/  FFMA R110, R100, R28, R110 ;  /* 0x0000001c646e7223 */ /* 0x004fc6000000006e */
[C---:B------:R-:W-:Y:S01]  /*0ff0*/  FFMA R115, R101.reuse, R21, R108 ;  /* 0x0000001565737223 */ /* 0x040fe2000000006c */
[C---:B---3--:R-:W-:Y:S01]  /*1000*/  FFMA R112, R100.reuse, R24, R109 ;  /* 0x0000001864707223 */ /* 0x048fe2000000006d */
[C---:B------:R-:W-:Y:S01]  /*1010*/  FFMA R117, R101.reuse, R29, R110 ;  /* 0x0000001d65757223 */ /* 0x040fe2000000006e */
[----:B----4-:R-:W-:Y:S02]  /*1020*/  FFMA R100, R100, R8, R111 ;  /* 0x0000000864647223 */ /* 0x010fe4000000006f */
[C---:B------:R-:W-:Y:S01]  /*1030*/  FFMA R113, R101.reuse, R25, R112 ;  /* 0x0000001965717223 */ /* 0x040fe20000000070 */
[----:B------:R-:W1:Y:S01]  /*1040*/  LDS.128 R108, [R58+0x180] ;  /* 0x000180003a6c7984 */ /* 0x000e620000000c00 */
[C---:B------:R-:W-:Y:S01]  /*1050*/  FFMA R112, R102.reuse, R22, R115 ;  /* 0x0000001666707223 */ /* 0x040fe20000000073 */
[----:B------:R-:W-:Y:S01]  /*1060*/  FFMA R101, R101, R9, R100 ;  /* 0x0000000965657223 */ /* 0x000fe20000000064 */
[C---:B------:R-:W-:Y:S01]  /*1070*/  FFMA R100, R102.reuse, R30, R117 ;  /* 0x0000001e66647223 */ /* 0x040fe20000000075 */
[C---:B------:R-:W-:Y:S01]  /*1080*/  FFMA R114, R102.reuse, R26, R113 ;  /* 0x0000001a66727223 */ /* 0x040fe20000000071 */
        /* <DEDUP_REMOVED lines=9> */
[----:B------:R-:W2:Y:S01]  /*1120*/  LDS.128 R100, [R58+0x1000] ;  /* 0x001000003a647984 */ /* 0x000ea20000000c00 */
[----:B------:R-:W-:Y:S01]  /*1130*/  FFMA R120, R120, R8, R107 ;  /* 0x0000000878787223 */ /* 0x000fe2000000006b */
[C---:B------:R-:W-:Y:S01]  /*1140*/  FFMA R113, R121.reuse, R29, R106 ;  /* 0x0000001d79717223 */ /* 0x040fe2000000006a */
[C---:B------:R-:W-:Y:S01]  /*1150*/  FFMA R107, R121.reuse, R21, R104 ;  /* 0x00000015796b7223 */ /* 0x040fe20000000068 */
[----:B------:R-:W-:Y:S01]  /*1160*/  FFMA R96, R132, R20, R96 ;  /* 0x0000001484607223 */ /* 0x000fe20000000060 */
[----:B------:R-:W-:Y:S01]  /*1170*/  FFMA R121, R121, R9, R120 ;  /* 0x0000000979797223 */ /* 0x000fe20000000078 */
[----:B------:R-:W-:Y:S01]  /*1180*/  FFMA R104, R122, R30, R113 ;  /* 0x0000001e7a687223 */ /* 0x000fe20000000071 */
[----:B------:R-:W-:Y:S01]  /*1190*/  FFMA R98, R132, R28, R98 ;  /* 0x0000001c84627223 */ /* 0x000fe20000000062 */
[C---:B------:R-:W-:Y:S01]  /*11a0*/  FFMA R112, R122.reuse, R26, R105 ;  /* 0x0000001a7a707223 */ /* 0x040fe20000000069 */
[C---:B------:R-:W-:Y:S01]  /*11b0*/  FFMA R106, R122.reuse, R22, R107 ;  /* 0x000000167a6a7223 */ /* 0x040fe2000000006b */
[----:B------:R-:W-:Y:S01]  /*11c0*/  FFMA R122, R122, R10, R121 ;  /* 0x0000000a7a7a7223 */ /* 0x000fe20000000079 */
[----:B------:R-:W-:Y:S01]  /*11d0*/  FFMA R121, R123, R31, R104 ;  /* 0x0000001f7b797223 */ /* 0x000fe20000000068 */
[C---:B------:R-:W-:Y:S01]  /*11e0*/  FFMA R104, R132.reuse, R24, R97 ;  /* 0x0000001884687223 */ /* 0x040fe20000000061 */
[----:B------:R-:W-:Y:S01]  /*11f0*/  FFMA R132, R132, R8, R99 ;  /* 0x0000000884847223 */ /* 0x000fe20000000063 */
[C---:B------:R-:W-:Y:S01]  /*1200*/  FFMA R107, R133.reuse, R21, R96 ;  /* 0x00000015856b7223 */ /* 0x040fe20000000060 */
[C---:B------:R-:W-:Y:S01]  /*1210*/  FFMA R113, R133.reuse, R29, R98 ;  /* 0x0000001d85717223 */ /* 0x040fe20000000062 */
[C---:B------:R-:W-:Y:S01]  /*1220*/  FFMA R105, R133.reuse, R25, R104 ;  /* 0x0000001985697223 */ /* 0x040fe20000000068 */
[----:B------:R-:W3:Y:S01]  /*1230*/  LDS.128 R96, [R58+0x1080] ;  /* 0x001080003a607984 */ /* 0x000ee20000000c00 */
[----:B------:R-:W-:Y:S01]  /*1240*/  FFMA R133, R133, R9, R132 ;  /* 0x0000000985857223 */ /* 0x000fe20000000084 */
[C---:B------:R-:W-:Y:S01]  /*1250*/  FFMA R104, R134.reuse, R30, R113 ;  /* 0x0000001e86687223 */ /* 0x040fe20000000071 */
[C---:B------:R-:W-:Y:S01]  /*1260*/  FFMA R117, R123.reuse, R27, R112 ;  /* 0x0000001b7b757223 */ /* 0x040fe20000000070 */
[----:B------:R-:W-:Y:S01]  /*1270*/  FFMA R119, R123, R23, R106 ;  /* 0x000000177b777223 */ /* 0x000fe2000000006a */
[C---:B------:R-:W-:Y:S01]  /*1280*/  FFMA R112, R134.reuse, R26, R105 ;  /* 0x0000001a86707223 */ /* 0x040fe20000000069 */
[C---:B------:R-:W-:Y:S01]  /*1290*/  FFMA R106, R134.reuse, R22, R107 ;  /* 0x00000016866a7223 */ /* 0x040fe2000000006b */
[----:B------:R-:W-:Y:S01]  /*12a0*/  FFMA R134, R134, R10, R133 ;  /* 0x0000000a86867223 */ /* 0x000fe20000000085 */
[----:B------:R-:W-:Y:S01]  /*12b0*/  FFMA R133, R135, R31, R104 ;  /* 0x0000001f87857223 */ /* 0x000fe20000000068 */
[C---:B-1----:R-:W-:Y:S01]  /*12c0*/  FFMA R92, R108.reuse, R20, R92 ;  /* 0x000000146c5c7223 */ /* 0x042fe2000000005c */
[C---:B------:R-:W-:Y:S01]  /*12d0*/  FFMA R94, R108.reuse, R28, R94 ;  /* 0x0000001c6c5e7223 */ /* 0x040fe2000000005e */
[C---:B------:R-:W-:Y:S01]  /*12e0*/  FFMA R104, R108.reuse, R24, R93 ;  /* 0x000000186c687223 */ /* 0x040fe2000000005d */
[----:B------:R-:W-:Y:S01]  /*12f0*/  FFMA R108, R108, R8, R95 ;  /* 0x000000086c6c7223 */ /* 0x000fe2000000005f */
[C---:B------:R-:W-:Y:S01]  /*1300*/  FFMA R107, R109.reuse, R21, R92 ;  /* 0x000000156d6b7223 */ /* 0x040fe2000000005c */
[C---:B------:R-:W-:Y:S01]  /*1310*/  FFMA R113, R109.reuse, R29, R94 ;  /* 0x0000001d6d717223 */ /* 0x040fe2000000005e */
[C---:B------:R-:W-:Y:S01]  /*1320*/  FFMA R105, R109.reuse, R25, R104 ;  /* 0x000000196d697223 */ /* 0x040fe20000000068 */
[----:B------:R-:W1:Y:S01]  /*1330*/  LDS.128 R92, [R58+0x1100] ;  /* 0x001100003a5c7984 */ /* 0x000e620000000c00 */
[----:B------:R-:W-:Y:S01]  /*1340*/  FFMA R109, R109, R9, R108 ;  /* 0x000000096d6d7223 */ /* 0x000fe2000000006c */
[C---:B------:R-:W-:Y:S01]  /*1350*/  FFMA R104, R110.reuse, R30, R113 ;  /* 0x0000001e6e687223 */ /* 0x040fe20000000071 */
[----:B------:R-:W-:Y:S01]  /*1360*/  FFMA R131, R135, R23, R106 ;  /* 0x0000001787837223 */ /* 0x000fe2000000006a */
[C---:B------:R-:W-:Y:S01]  /*1370*/  FFMA R108, R110.reuse, R26, R105 ;  /* 0x0000001a6e6c7223 */ /* 0x040fe20000000069 */
[----:B------:R-:W-:Y:S01]  /*1380*/  FFMA R106, R110, R22, R107 ;  /* 0x000000166e6a7223 */ /* 0x000fe2000000006b */
[----:B------:R-:W-:Y:S01]  /*1390*/  FFMA R127, R111, R31, R104 ;  /* 0x0000001f6f7f7223 */ /* 0x000fe20000000068 */
[C---:B--2---:R-:W-:Y:S01]  /*13a0*/  FFMA R84, R100.reuse, R20, R84 ;  /* 0x0000001464547223 */ /* 0x044fe20000000054 */
[----:B------:R-:W-:Y:S01]  /*13b0*/  FFMA R86, R100, R28, R86 ;  /* 0x0000001c64567223 */ /* 0x000fe20000000056 */
[----:B------:R-:W-:Y:S01]  /*13c0*/  FFMA R110, R110, R10, R109 ;  /* 0x0000000a6e6e7223 */ /* 0x000fe2000000006d */
        /* <DEDUP_REMOVED lines=8> */
[----:B------:R-:W-:Y:S01]  /*1450*/  FFMA R125, R111, R23, R106 ;  /* 0x000000176f7d7223 */ /* 0x000fe2000000006a */
[C---:B------:R-:W-:Y:S01]  /*1460*/  FFMA R106, R102.reuse, R26, R105 ;  /* 0x0000001a666a7223 */ /* 0x040fe20000000069 */
[C---:B------:R-:W-:Y:S01]  /*1470*/  FFMA R104, R102.reuse, R22, R107 ;  /* 0x0000001666687223 */ /* 0x040fe2000000006b */
[C---:B------:R-:W-:Y:S01]  /*1480*/  FFMA R143, R103.reuse, R31, R100 ;  /* 0x0000001f678f7223 */ /* 0x040fe20000000064 */
[----:B------:R-:W-:Y:S01]  /*1490*/  FFMA R102, R102, R10, R101 ;  /* 0x0000000a66667223 */ /* 0x000fe20000000065 */
[----:B------:R-:W-:Y:S01]  /*14a0*/  FFMA R101, R103, R27, R106 ;  /* 0x0000001b67657223 */ /* 0x000fe2000000006a */
[C---:B---3--:R-:W-:Y:S01]  /*14b0*/  FFMA R88, R96.reuse, R20, R88 ;  /* 0x0000001460587223 */ /* 0x048fe20000000058 */
[C---:B------:R-:W-:Y:S01]  /*14c0*/  FFMA R90, R96.reuse, R28, R90 ;  /* 0x0000001c605a7223 */ /* 0x040fe2000000005a */
[C---:B------:R-:W-:Y:S01]  /*14d0*/  FFMA R100, R96.reuse, R24, R89 ;  /* 0x0000001860647223 */ /* 0x040fe20000000059 */
[----:B------:R-:W-:Y:S01]  /*14e0*/  FFMA R96, R96, R8, R91 ;  /* 0x0000000860607223 */ /* 0x000fe2000000005b */
[C---:B------:R-:W-:Y:S01]  /*14f0*/  FFMA R105, R97.reuse, R21, R88 ;  /* 0x0000001561697223 */ /* 0x040fe20000000058 */
[----:B------:R-:W-:Y:S01]  /*1500*/  FFMA R107, R97, R29, R90 ;  /* 0x0000001d616b7223 */ /* 0x000fe2000000005a */
[C---:B------:R-:W-:Y:S01]  /*1510*/  FFMA R141, R103.reuse, R23, R104 ;  /* 0x00000017678d7223 */ /* 0x040fe20000000068 */
[----:B------:R-:W3:Y:S01]  /*1520*/  LDS.128 R88, [R58+0x2000] ;  /* 0x002000003a587984 */ /* 0x000ee20000000c00 */
        /* <DEDUP_REMOVED lines=13> */
[----:B------:R-:W-:Y:S01]  /*1600*/  FFMA R105, R93, R29, R82 ;  /* 0x0000001d5d697223 */ /* 0x000fe20000000052 */
[C---:B------:R-:W-:Y:S01]  /*1610*/  FFMA R97, R99.reuse, R27, R102 ;  /* 0x0000001b63617223 */ /* 0x040fe20000000066 */
[----:B------:R-:W1:Y:S01]  /*1620*/  LDS.128 R80, [R58+0x2080] ;  /* 0x002080003a507984 */ /* 0x000e620000000c00 */
[C---:B------:R-:W-:Y:S01]  /*1630*/  FFMA R147, R99.reuse, R23, R100 ;  /* 0x0000001763937223 */ /* 0x040fe20000000064 */
[----:B------:R-:W-:Y:S01]  /*1640*/  FFMA R151, R99, R11, R98 ;  /* 0x0000000b63977223 */ /* 0x000fe20000000062 */
[C---:B------:R-:W-:Y:S01]  /*1650*/  FFMA R99, R93.reuse, R25, R96 ;  /* 0x000000195d637223 */ /* 0x040fe20000000060 */
[----:B------:R-:W-:Y:S01]  /*1660*/  FFMA R93, R93, R9, R92 ;  /* 0x000000095d5d7223 */ /* 0x000fe2000000005c */
[C---:B------:R-:W-:Y:S01]  /*1670*/  FFMA R92, R94.reuse, R30, R105 ;  /* 0x0000001e5e5c7223 */ /* 0x040fe20000000069 */
[C---:B------:R-:W-:Y:S01]  /*1680*/  FFMA R96, R94.reuse, R22, R103 ;  /* 0x000000165e607223 */ /* 0x040fe20000000067 */
[----:B------:R-:W-:Y:S01]  /*1690*/  FFMA R98, R94, R26, R99 ;  /* 0x0000001a5e627223 */ /* 0x000fe20000000063 */
[C---:B--2---:R-:W-:Y:S01]  /*16a0*/  FFMA R76, R84.reuse, R20, R76 ;  /* 0x00000014544c7223 */ /* 0x044fe2000000004c */
[C---:B------:R-:W-:Y:S01]  /*16b0*/  FFMA R78, R84.reuse, R28, R78 ;  /* 0x0000001c544e7223 */ /* 0x040fe2000000004e */
[----:B------:R-:W-:Y:S01]  /*16c0*/  FFMA R157, R95, R31, R92 ;  /* 0x0000001f5f9d7223 */ /* 0x000fe2000000005c */
[C---:B------:R-:W-:Y:S01]  /*16d0*/  FFMA R92, R84.reuse, R24, R77 ;  /* 0x00000018545c7223 */ /* 0x040fe2000000004d */
[----:B------:R-:W-:Y:S01]  /*16e0*/  FFMA R84, R84, R8, R79 ;  /* 0x0000000854547223 */ /* 0x000fe2000000004f */
[C---:B------:R-:W-:Y:S01]  /*16f0*/  FFMA R99, R85.reuse, R21, R76 ;  /* 0x0000001555637223 */ /* 0x040fe2000000004c */
[----:B------:R-:W-:Y:S01]  /*1700*/  FFMA R103, R85, R29, R78 ;  /* 0x0000001d55677223 */ /* 0x000fe2000000004e */
[----:B------:R-:W-:Y:S01]  /*1710*/  FFMA R94, R94, R10, R93 ;  /* 0x0000000a5e5e7223 */ /* 0x000fe2000000005d */
[----:B------:R-:W2:Y:S01]  /*1720*/  LDS.128 R76, [R58+0x2100] ;  /* 0x002100003a4c7984 */ /* 0x000ea20000000c00 */
[C---:B------:R-:W-:Y:S01]  /*1730*/  FFMA R93, R95.reuse, R27, R98 ;  /* 0x0000001b5f5d7223 */ /* 0x040fe20000000062 */
[C---:B------:R-:W-:Y:S01]  /*1740*/  FFMA R153, R95.reuse, R23, R96 ;  /* 0x000000175f997223 */ /* 0x040fe20000000060 */
[----:B------:R-:W-:Y:S01]  /*1750*/  FFMA R179, R95, R11, R94 ;  /* 0x0000000b5fb37223 */ /* 0x000fe2000000005e */
[C---:B------:R-:W-:Y:S01]  /*1760*/  FFMA R95, R85.reuse, R25, R92 ;  /* 0x00000019555f7223 */ /* 0x040fe2000000005c */
[----:B------:R-:W-:Y:S01]  /*1770*/  FFMA R85, R85, R9, R84 ;  /* 0x0000000955557223 */ /* 0x000fe20000000054 */
[C---:B------:R-:W-:Y:S01]  /*1780*/  FFMA R84, R86.reuse, R30, R103 ;  /* 0x0000001e56547223 */ /* 0x040fe20000000067 */
[----:B------:R-:W-:Y:S01]  /*1790*/  FFMA R92, R86, R22, R99 ;  /* 0x00000016565c7223 */ /* 0x000fe20000000063 */
[C---:B---3--:R-:W-:Y:S01]  /*17a0*/  FFMA R72, R88.reuse, R20, R72 ;  /* 0x0000001458487223 */ /* 0x048fe20000000048 */
[----:B------:R-:W-:Y:S01]  /*17b0*/  FFMA R74, R88, R28, R74 ;  /* 0x0000001c584a7223 */ /* 0x000fe2000000004a */
[C---:B------:R-:W-:Y:S01]  /*17c0*/  FFMA R94, R86.reuse, R26, R95 ;  /* 0x0000001a565e7223 */ /* 0x040fe2000000005f */
[----:B------:R-:W-:Y:S01]  /*17d0*/  FFMA R159, R87, R31, R84 ;  /* 0x0000001f579f7223 */ /* 0x000fe20000000054 */
[----:B------:R-:W-:Y:S01]  /*17e0*/  FFMA R86, R86, R10, R85 ;  /* 0x0000000a56567223 */ /* 0x000fe20000000055 */
[C---:B------:R-:W-:Y:S01]  /*17f0*/  FFMA R84, R88.reuse, R24, R73 ;  /* 0x0000001858547223 */ /* 0x040fe20000000049 */
[----:B------:R-:W-:Y:S01]  /*1800*/  FFMA R88, R88, R8, R75 ;  /* 0x0000000858587223 */ /* 0x000fe2000000004b */
[C---:B------:R-:W-:Y:S01]  /*1810*/  FFMA R99, R89.reuse, R21, R72 ;  /* 0x0000001559637223 */ /* 0x040fe20000000048 */
[----:B------:R-:W-:Y:S01]  /*1820*/  FFMA R103, R89, R29, R74 ;  /* 0x0000001d59677223 */ /* 0x000fe2000000004a */
[C---:B------:R-:W-:Y:S01]  /*1830*/  FFMA R85, R87.reuse, R27, R94 ;  /* 0x0000001b57557223 */ /* 0x040fe2000000005e */
[----:B------:R-:W3:Y:S01]  /*1840*/  LDS.128 R72, [R58+0x2180] ;  /* 0x002180003a487984 */ /* 0x000ee20000000c00 */
[C---:B------:R-:W-:Y:S01]  /*1850*/  FFMA R95, R87.reuse, R23, R92 ;  /* 0x00000017575f7223 */ /* 0x040fe2000000005c */
[----:B------:R-:W-:Y:S01]  /*1860*/  FFMA R185, R87, R11, R86 ;  /* 0x0000000b57b97223 */ /* 0x000fe20000000056 */
[C---:B------:R-:W-:Y:S01]  /*1870*/  FFMA R87, R89.reuse, R25, R84 ;  /* 0x0000001959577223 */ /* 0x040fe20000000054 */
[----:B------:R-:W-:Y:S01]  /*1880*/  FFMA R89, R89, R9, R88 ;  /* 0x0000000959597223 */ /* 0x000fe20000000058 */
[C---:B------:R-:W-:Y:S01]  /*1890*/  FFMA R84, R90.reuse, R30, R103 ;  /* 0x0000001e5a547223 */ /* 0x040fe20000000067 */
[C---:B------:R-:W-:Y:S01]  /*18a0*/  FFMA R86, R90.reuse, R22, R99 ;  /* 0x000000165a567223 */ /* 0x040fe20000000063 */
[----:B------:R-:W-:Y:S01]  /*18b0*/  FFMA R88, R90, R26, R87 ;  /* 0x0000001a5a587223 */ /* 0x000fe20000000057 */
[C---:B-1----:R-:W-:Y:S01]  /*18c0*/  FFMA R68, R80.reuse, R20, R68 ;  /* 0x0000001450447223 */ /* 0x042fe20000000044 */
[----:B------:R-:W-:Y:S01]  /*18d0*/  FFMA R70, R80, R28, R70 ;  /* 0x0000001c50467223 */ /* 0x000fe20000000046 */
[----:B------:R-:W-:Y:S01]  /*18e0*/  FFMA R90, R90, R10, R89 ;  /* 0x0000000a5a5a7223 */ /* 0x000fe20000000059 */
[----:B------:R-:W-:Y:S01]  /*18f0*/  FFMA R163, R91, R31, R84 ;  /* 0x0000001f5ba37223 */ /* 0x000fe20000000054 */
[C---:B------:R-:W-:Y:S01]  /*1900*/  FFMA R84, R80.reuse, R24, R69 ;  /* 0x0000001850547223 */ /* 0x040fe20000000045 */
[----:B------:R-:W-:Y:S01]  /*1910*/  FFMA R80, R80, R8, R71 ;  /* 0x0000000850507223 */ /* 0x000fe20000000047 */
[----:B------:R-:W-:Y:S01]  /*1920*/  FFMA R103, R81, R29, R70 ;  /* 0x0000001d51677223 */ /* 0x000fe20000000046 */
[C---:B------:R-:W-:Y:S01]  /*1930*/  FFMA R87, R91.reuse, R27, R88 ;  /* 0x0000001b5b577223 */ /* 0x040fe20000000058 */
[C---:B------:R-:W-:Y:S01]  /*1940*/  FFMA R89, R91.reuse, R23, R86 ;  /* 0x000000175b597223 */ /* 0x040fe20000000056 */
[----:B------:R-:W-:Y:S01]  /*1950*/  FFMA R203, R91, R11, R90 ;  /* 0x0000000b5bcb7223 */ /* 0x000fe2000000005a */
[C---:B------:R-:W-:Y:S01]  /*1960*/  FFMA R99, R81.reuse, R21, R68 ;  /* 0x0000001551637223 */ /* 0x040fe20000000044 */
[C---:B------:R-:W-:Y:S01]  /*1970*/  FFMA R91, R81.reuse, R25, R84 ;  /* 0x00000019515b7223 */ /* 0x040fe20000000054 */
[----:B------:R-:W1:Y:S01]  /*1980*/  LDS.128 R68, [R58+0x3000] ;  /* 0x003000003a447984 */ /* 0x000e620000000c00 */
[----:B------:R-:W-:Y:S01]  /*1990*/  FFMA R81, R81, R9, R80 ;  /* 0x0000000951517223 */ /* 0x000fe20000000050 */
[C---:B------:R-:W-:Y:S01]  /*19a0*/  FFMA R80, R82.reuse, R30, R103 ;  /* 0x0000001e52507223 */ /* 0x040fe20000000067 */
[C---:B------:R-:W-:Y:S01]  /*19b0*/  FFMA R86, R82.reuse, R26, R91 ;  /* 0x0000001a52567223 */ /* 0x040fe2000000005b */
[C---:B------:R-:W-:Y:S01]  /*19c0*/  FFMA R84, R82.reuse, R22, R99 ;  /* 0x0000001652547223 */ /* 0x040fe20000000063 */
[----:B------:R-:W-:Y:S01]  /*19d0*/  FFMA R82, R82, R10, R81 ;  /* 0x0000000a52527223 */ /* 0x000fe20000000051 */
[C---:B------:R-:W-:Y:S01]  /*19e0*/  FFMA R169, R83.reuse, R31, R80 ;  /* 0x0000001f53a97223 */ /* 0x040fe20000000050 */
[C---:B--2---:R-:W-:Y:S01]  /*19f0*/  FFMA R80, R76.reuse, R24, R61 ;  /* 0x000000184c507223 */ /* 0x044fe2000000003d */
[C---:B------:R-:W-:Y:S01]  /*1a00*/  FFMA R91, R83.reuse, R27, R86 ;  /* 0x0000001b535b7223 */ /* 0x040fe20000000056 */
[C---:B------:R-:W-:Y:S01]  /*1a10*/  FFMA R165, R83.reuse, R23, R84 ;  /* 0x0000001753a57223 */ /* 0x040fe20000000054 */
[----:B------:R-:W-:Y:S01]  /*1a20*/  FFMA R211, R83, R11, R82 ;  /* 0x0000000b53d37223 */ /* 0x000fe20000000052 */
[C---:B------:R-:W-:Y:S01]  /*1a30*/  FFMA R61, R77.reuse, R25, R80 ;  /* 0x000000194d3d7223 */ /* 0x040fe20000000050 */
[C---:B------:R-:W-:Y:S01]  /*1a40*/  FFMA R60, R76.reuse, R20, R60 ;  /* 0x000000144c3c7223 */ /* 0x040fe2000000003c */
[----:B------:R-:W2:Y:S01]  /*1a50*/  LDS.128 R80, [R58+0x3080] ;  /* 0x003080003a507984 */ /* 0x000ea20000000c00 */
[C---:B------:R-:W-:Y:S01]  /*1a60*/  FFMA R62, R76.reuse, R28, R62 ;  /* 0x0000001c4c3e7223 */ /* 0x040fe2000000003e */
[----:B------:R-:W-:Y:S01]  /*1a70*/  FFMA R76, R76, R8, R63 ;  /* 0x000000084c4c7223 */ /* 0x000fe2000000003f */
[----:B------:R-:W-:Y:S01]  /*1a80*/  FFMA R63, R77, R21, R60 ;  /* 0x000000154d3f7223 */ /* 0x000fe2000000003c */
[----:B------:R-:W-:Y:S01]  /*1a90*/  FFMA R129, R135, R27, R112 ;  /* 0x0000001b87817223 */ /* 0x000fe20000000070 */
        /* <DEDUP_REMOVED lines=9> */
[C---:B---3--:R-:W-:Y:S01]  /*1b30*/  FFMA R60, R72.reuse, R8, R19 ;  /* 0x00000008483c7223 */ /* 0x048fe20000000013 */
[----:B------:R-:W-:Y:S01]  /*1b40*/  FFMA R217, R79, R11, R78 ;  /* 0x0000000b4fd97223 */ /* 0x000fe2000000004e */
[C---:B------:R-:W-:Y:S01]  /*1b50*/  FFMA R16, R72.reuse, R20, R16 ;  /* 0x0000001448107223 */ /* 0x040fe20000000010 */
[----:B------:R-:W3:Y:S01]  /*1b60*/  LDS.128 R76, [R58+0x3100] ;  /* 0x003100003a4c7984 */ /* 0x000ee20000000c00 */
[C---:B------:R-:W-:Y:S01]  /*1b70*/  FFMA R61, R73.reuse, R9, R60 ;  /* 0x00000009493d7223 */ /* 0x040fe2000000003c */
[C---:B------:R-:W-:Y:S01]  /*1b80*/  FFMA R62, R72.reuse, R24, R17 ;  /* 0x00000018483e7223 */ /* 0x040fe20000000011 */
[----:B------:R-:W-:Y:S01]  /*1b90*/  FFMA R18, R72, R28, R18 ;  /* 0x0000001c48127223 */ /* 0x000fe20000000012 */
[C---:B------:R-:W-:Y:S01]  /*1ba0*/  FFMA R19, R73.reuse, R21, R16 ;  /* 0x0000001549137223 */ /* 0x040fe20000000010 */
[C---:B------:R-:W-:Y:S01]  /*1bb0*/  FFMA R16, R74.reuse, R10, R61 ;  /* 0x0000000a4a107223 */ /* 0x040fe2000000003d */
[C---:B------:R-:W-:Y:S01]  /*1bc0*/  FFMA R17, R73.reuse, R25, R62 ;  /* 0x0000001949117223 */ /* 0x040fe2000000003e */
[----:B------:R-:W-:Y:S01]  /*1bd0*/  FFMA R73, R73, R29, R18 ;  /* 0x0000001d49497223 */ /* 0x000fe20000000012 */
[----:B------:R-:W-:Y:S01]  /*1be0*/  FFMA R18, R74, R22, R19 ;  /* 0x000000164a127223 */ /* 0x000fe20000000013 */
[----:B------:R-:W-:Y:S01]  /*1bf0*/  FFMA R229, R75, R11, R16 ;  /* 0x0000000b4be57223 */ /* 0x000fe20000000010 */
[----:B-1----:R-:W-:Y:S01]  /*1c00*/  FFMA R16, R68, R8, R15 ;  /* 0x0000000844107223 */ /* 0x002fe2000000000f */
[C---:B------:R-:W-:Y:S01]  /*1c10*/  FFMA R60, R74.reuse, R26, R17 ;  /* 0x0000001a4a3c7223 */ /* 0x040fe20000000011 */
[----:B------:R-:W-:Y:S01]  /*1c20*/  FFMA R74, R74, R30, R73 ;  /* 0x0000001e4a4a7223 */ /* 0x000fe20000000049 */
[C---:B------:R-:W-:Y:S01]  /*1c30*/  FFMA R12, R68.reuse, R20, R12 ;  /* 0x00000014440c7223 */ /* 0x040fe2000000000c */
        /* <DEDUP_REMOVED lines=8> */
[----:B------:R-:W1:Y:S01]  /*1cc0*/  LDS.128 R72, [R58+0x3180] ;  /* 0x003180003a487984 */ /* 0x000e620000000c00 */
[C---:B------:R-:W-:Y:S01]  /*1cd0*/  FFMA R13, R69.reuse, R25, R18 ;  /* 0x00000019450d7223 */ /* 0x040fe20000000012 */
[----:B------:R-:W-:Y:S01]  /*1ce0*/  FFMA R69, R69, R29, R14 ;  /* 0x0000001d45457223 */ /* 0x000fe2000000000e */
[----:B------:R-:W-:Y:S01]  /*1cf0*/  FFMA R237, R71, R11, R12 ;  /* 0x0000000b47ed7223 */ /* 0x000fe2000000000c */
[----:B--2---:R-:W-:Y:S01]  /*1d00*/  FFMA R12, R80, R8, R7 ;  /* 0x00000008500c7223 */ /* 0x004fe20000000007 */
[C---:B------:R-:W-:Y:S01]  /*1d10*/  FFMA R16, R70.reuse, R26, R13 ;  /* 0x0000001a46107223 */ /* 0x040fe2000000000d */
        /* <DEDUP_REMOVED lines=12> */
[C---:B------:R-:W-:Y:S01]  /*1de0*/  FFMA R80, R82.reuse, R10, R13 ;  /* 0x0000000a52507223 */ /* 0x040fe2000000000d */
[----:B------:R-:W-:Y:S01]  /*1df0*/  LDS.128 R68, [R58+0x10] ;  /* 0x000010003a447984 */ /* 0x000fe20000000c00 */
[C---:B------:R-:W-:Y:S01]  /*1e00*/  FFMA R84, R82.reuse, R30, R7 ;  /* 0x0000001e52547223 */ /* 0x040fe20000000007 */
[C---:B------:R-:W-:Y:S01]  /*1e10*/  FFMA R86, R82.reuse, R22, R5 ;  /* 0x0000001652567223 */ /* 0x040fe20000000005 */
[----:B------:R-:W-:Y:S01]  /*1e20*/  FFMA R82, R82, R26, R81 ;  /* 0x0000001a52527223 */ /* 0x000fe20000000051 */
[----:B------:R-:W2:Y:S01]  /*1e30*/  LDS.128 R60, [R59+0x90] ;  /* 0x000090003b3c7984 */ /* 0x000ea20000000c00 */
[C---:B---3--:R-:W-:Y:S01]  /*1e40*/  FFMA R64, R76.reuse, R20, R64 ;  /* 0x000000144c407223 */ /* 0x048fe20000000040 */
[C---:B------:R-:W-:Y:S01]  /*1e50*/  FFMA R66, R76.reuse, R28, R66 ;  /* 0x0000001c4c427223 */ /* 0x040fe20000000042 */
[C---:B------:R-:W-:Y:S01]  /*1e60*/  FFMA R239, R83.reuse, R11, R80 ;  /* 0x0000000b53ef7223 */ /* 0x040fe20000000050 */
[----:B------:R-:W3:Y:S01]  /*1e70*/  LDS.128 R16, [R59+0x10] ;  /* 0x000010003b107984 */ /* 0x000ee20000000c00 */
[C---:B------:R-:W-:Y:S01]  /*1e80*/  FFMA R231, R83.reuse, R27, R82 ;  /* 0x0000001b53e77223 */ /* 0x040fe20000000052 */
[C---:B------:R-:W-:Y:S01]  /*1e90*/  FFMA R233, R83.reuse, R23, R86 ;  /* 0x0000001753e97223 */ /* 0x040fe20000000056 */
[----:B------:R-:W-:Y:S01]  /*1ea0*/  FFMA R235, R83, R31, R84 ;  /* 0x0000001f53eb7223 */ /* 0x000fe20000000054 */
[----:B------:R-:W4:Y:S01]  /*1eb0*/  LDS.128 R12, [R59+0x110] ;  /* 0x000110003b0c7984 */ /* 0x000f220000000c00 */
[C---:B------:R-:W-:Y:S01]  /*1ec0*/  FFMA R80, R76.reuse, R24, R65 ;  /* 0x000000184c507223 */ /* 0x040fe20000000041 */
[----:B------:R-:W-:Y:S01]  /*1ed0*/  FFMA R76, R76, R8, R67 ;  /* 0x000000084c4c7223 */ /* 0x000fe20000000043 */
[C---:B------:R-:W-:Y:S01]  /*1ee0*/  FFMA R83, R77.reuse, R21, R64 ;  /* 0x000000154d537223 */ /* 0x040fe20000000040 */
[C---:B------:R-:W-:Y:S01]  /*1ef0*/  FFMA R99, R77.reuse, R29, R66 ;  /* 0x0000001d4d637223 */ /* 0x040fe20000000042 */
[----:B------:R-:W-:Y:S01]  /*1f00*/  LDS.128 R4, [R59+0x190] ;  /* 0x000190003b047984 */ /* 0x000fe20000000c00 */
[C---:B------:R-:W-:Y:S01]  /*1f10*/  FFMA R81, R77.reuse, R25, R80 ;  /* 0x000000194d517223 */ /* 0x040fe20000000050 */
[-C--:B------:R-:W-:Y:S01]  /*1f20*/  FFMA R77, R77, R9.reuse, R76 ;  /* 0x000000094d4d7223 */ /* 0x080fe2000000004c */
[----:B------:R-:W-:Y:S01]  /*1f30*/  FFMA R80, R78, R22, R83 ;  /* 0x000000164e507223 */ /* 0x000fe20000000053 */
[----:B------:R-:W4:Y:S01]  /*1f40*/  LDS.128 R64, [R58+0x90] ;  /* 0x000090003a407984 */ /* 0x000f220000000c00 */
[C---:B-1----:R-:W-:Y:S01]  /*1f50*/  FFMA R28, R72.reuse, R28, R34 ;  /* 0x0000001c481c7223 */ /* 0x042fe20000000022 */
[C---:B------:R-:W-:Y:S01]  /*1f60*/  FFMA R24, R72.reuse, R24, R33 ;  /* 0x0000001848187223 */ /* 0x040fe20000000021 */
[C---:B------:R-:W-:Y:S01]  /*1f70*/  FFMA R20, R72.reuse, R20, R32 ;  /* 0x0000001448147223 */ /* 0x040fe20000000020 */
[----:B------:R-:W-:Y:S01]  /*1f80*/  FFMA R8, R72, R8, R35 ;  /* 0x0000000848087223 */ /* 0x000fe20000000023 */
[C---:B------:R-:W-:Y:S01]  /*1f90*/  FFMA R82, R78.reuse, R26, R81 ;  /* 0x0000001a4e527223 */ /* 0x040fe20000000051 */
[----:B------:R-:W1:Y:S01]  /*1fa0*/  LDS.128 R32, [R58+0x110] ;  /* 0x000110003a207984 */ /* 0x000e620000000c00 */
[C---:B------:R-:W-:Y:S01]  /*1fb0*/  FFMA R76, R78.reuse, R30, R99 ;  /* 0x0000001e4e4c7223 */ /* 0x040fe20000000063 */
[C---:B------:R-:W-:Y:S01]  /*1fc0*/  FFMA R9, R73.reuse, R9, R8 ;  /* 0x0000000949097223 */ /* 0x040fe20000000008 */
[-C--:B------:R-:W-:Y:S01]  /*1fd0*/  FFMA R78, R78, R10.reuse, R77 ;  /* 0x0000000a4e4e7223 */ /* 0x080fe2000000004d */
[C---:B------:R-:W-:Y:S01]  /*1fe0*/  FFMA R25, R73.reuse, R25, R24 ;  /* 0x0000001949197223 */ /* 0x040fe20000000018 */
[----:B------:R-:W-:Y:S01]  /*1ff0*/  FFMA R21, R73, R21, R20 ;  /* 0x0000001549157223 */ /* 0x000fe20000000014 */
[C---:B------:R-:W-:Y:S01]  /*2000*/  FFMA R10, R74.reuse, R10, R9 ;  /* 0x0000000a4a0a7223 */ /* 0x040fe20000000009 */
[C---:B------:R-:W-:Y:S01]  /*2010*/  FFMA R77, R79.reuse, R27, R82 ;  /* 0x0000001b4f4d7223 */ /* 0x040fe20000000052 */
[----:B------:R-:W-:Y:S01]  /*2020*/  FFMA R26, R74, R26, R25 ;  /* 0x0000001a4a1a7223 */ /* 0x000fe20000000019 */
[----:B------:R-:W-:Y:S01]  /*2030*/  FFMA R81, R79, R23, R80 ;  /* 0x000000174f517223 */ /* 0x000fe20000000050 */
[----:B------:R-:W-:Y:S01]  /*2040*/  FFMA R241, R75, R11, R10 ;  /* 0x0000000b4bf17223 */ /* 0x000fe2000000000a */
[----:B------:R-:W-:Y:S01]  /*2050*/  FFMA R83, R79, R31, R76 ;  /* 0x0000001f4f537223 */ /* 0x000fe2000000004c */
[-C--:B------:R-:W-:Y:S01]  /*2060*/  FFMA R123, R123, R11.reuse, R122 ;  /* 0x0000000b7b7b7223 */ /* 0x080fe2000000007a */
[----:B------:R-:W-:Y:S01]  /*2070*/  FFMA R135, R135, R11, R134 ;  /* 0x0000000b87877223 */ /* 0x000fe20000000086 */
[C---:B------:R-:W-:Y:S01]  /*2080*/  FFMA R113, R111.reuse, R27, R108 ;  /* 0x0000001b6f717223 */ /* 0x040fe2000000006c */
[-C--:B------:R-:W-:Y:S01]  /*2090*/  FFMA R137, R111, R11.reuse, R110 ;  /* 0x0000000b6f897223 */ /* 0x080fe2000000006e */
[----:B------:R-:W-:Y:S01]  /*20a0*/  FFMA R79, R79, R11, R78 ;  /* 0x0000000b4f4f7223 */ /* 0x000fe2000000004e */
[----:B--2---:R-:W-:Y:S01]  /*20b0*/  FFMA R20, R68, R60, R139 ;  /* 0x0000003c44147223 */ /* 0x004fe2000000008b */
[----:B------:R-:W-:Y:S01]  /*20c0*/  FFMA R22, R74, R22, R21 ;  /* 0x000000164a167223 */ /* 0x000fe20000000015 */
[----:B------:R-:W-:Y:S01]  /*20d0*/  FFMA R99, R75, R27, R26 ;  /* 0x0000001b4b637223 */ /* 0x000fe2000000001a */
[----:B------:R-:W-:Y:S01]  /*20e0*/  FFMA R29, R73, R29, R28 ;  /* 0x0000001d491d7223 */ /* 0x000fe2000000001c */
[----:B---3--:R-:W-:Y:S01]  /*20f0*/  FFMA R10, R68, R16, R115 ;  /* 0x00000010440a7223 */ /* 0x008fe20000000073 */
[C---:B------:R-:W-:Y:S01]  /*2100*/  FFMA R9, R69.reuse, R61, R20 ;  /* 0x0000003d45097223 */ /* 0x040fe20000000014 */
[----:B------:R-:W2:Y:S01]  /*2110*/  LDS.128 R24, [R58+0x190] ;  /* 0x000190003a187984 */ /* 0x000ea20000000c00 */
[----:B------:R-:W-:Y:S01]  /*2120*/  FFMA R30, R74, R30, R29 ;  /* 0x0000001e4a1e7223 */ /* 0x000fe2000000001d */
[----:B----4-:R-:W-:Y:S01]  /*2130*/  FFMA R8, R68, R12, R155 ;  /* 0x0000000c44087223 */ /* 0x010fe2000000009b */
[----:B------:R-:W-:Y:S01]  /*2140*/  FFMA R11, R69, R17, R10 ;  /* 0x00000011450b7223 */ /* 0x000fe2000000000a */
[C---:B------:R-:W-:Y:S01]  /*2150*/  FFMA R20, R70.reuse, R62, R9 ;  /* 0x0000003e46147223 */ /* 0x040fe20000000009 */
[----:B------:R-:W-:Y:S01]  /*2160*/  FFMA R103, R75, R23, R22 ;  /* 0x000000174b677223 */ /* 0x000fe20000000016 */
[----:B------:R-:W-:Y:S01]  /*2170*/  FFMA R21, R69, R13, R8 ;  /* 0x0000000d45157223 */ /* 0x000fe20000000008 */
[C---:B------:R-:W-:Y:S01]  /*2180*/  FFMA R10, R70.reuse, R18, R11 ;  /* 0x00000012460a7223 */ /* 0x040fe2000000000b */
[----:B------:R-:W-:Y:S01]  /*2190*/  FFMA R109, R71, R63, R20 ;  /* 0x0000003f476d7223 */ /* 0x000fe20000000014 */
[----:B------:R-:W-:Y:S01]  /*21a0*/  FFMA R105, R75, R31, R30 ;  /* 0x0000001f4b697223 */ /* 0x000fe2000000001e */
        /* <DEDUP_REMOVED lines=8> */
[----:B------:R-:W3:Y:S01]  /*2230*/  LDS.128 R20, [R58+0x1010] ;  /* 0x001010003a147984 */ /* 0x000ee20000000c00 */
[C---:B------:R-:W-:Y:S01]  /*2240*/  FFMA R29, R65.reuse, R13, R8 ;  /* 0x0000000d411d7223 */ /* 0x040fe20000000008 */
[----:B------:R-:W-:Y:S01]  /*2250*/  FFMA R64, R64, R4, R123 ;  /* 0x0000000440407223 */ /* 0x000fe2000000007b */
[C---:B------:R-:W-:Y:S01]  /*2260*/  FFMA R10, R66.reuse, R18, R11 ;  /* 0x00000012420a7223 */ /* 0x040fe2000000000b */
[C---:B------:R-:W-:Y:S01]  /*2270*/  FFMA R28, R66.reuse, R62, R9 ;  /* 0x0000003e421c7223 */ /* 0x040fe20000000009 */
[----:B------:R-:W-:Y:S01]  /*2280*/  FFMA R8, R66, R14, R29 ;  /* 0x0000000e42087223 */ /* 0x000fe2000000001d */
[----:B------:R-:W-:Y:S01]  /*2290*/  FFMA R65, R65, R5, R64 ;  /* 0x0000000541417223 */ /* 0x000fe20000000040 */
[C---:B------:R-:W-:Y:S01]  /*22a0*/  FFMA R119, R67.reuse, R19, R10 ;  /* 0x0000001343777223 */ /* 0x040fe2000000000a */
[C---:B-1----:R-:W-:Y:S01]  /*22b0*/  FFMA R10, R32.reuse, R16, R131 ;  /* 0x00000010200a7223 */ /* 0x042fe20000000083 */
        /* <DEDUP_REMOVED lines=8> */
[----:B------:R-:W1:Y:S01]  /*2340*/  LDS.128 R8, [R58+0x1090] ;  /* 0x001090003a087984 */ /* 0x000e620000000c00 */
        /* <DEDUP_REMOVED lines=9> */
[C---:B--2---:R-:W-:Y:S01]  /*23e0*/  FFMA R32, R24.reuse, R60, R113 ;  /* 0x0000003c18207223 */ /* 0x044fe20000000071 */
[C---:B------:R-:W-:Y:S01]  /*23f0*/  FFMA R30, R24.reuse, R16, R125 ;  /* 0x00000010181e7223 */ /* 0x040fe2000000007d */
[C---:B------:R-:W-:Y:S01]  /*2400*/  FFMA R28, R24.reuse, R12, R127 ;  /* 0x0000000c181c7223 */ /* 0x040fe2000000007f */
[----:B------:R-:W-:Y:S01]  /*2410*/  FFMA R24, R24, R4, R137 ;  /* 0x0000000418187223 */ /* 0x000fe20000000089 */
[----:B------:R-:W-:Y:S01]  /*2420*/  FFMA R155, R35, R7, R34 ;  /* 0x00000007239b7223 */ /* 0x000fe20000000022 */
[C---:B------:R-:W-:Y:S01]  /*2430*/  FFMA R33, R25.reuse, R61, R32 ;  /* 0x0000003d19217223 */ /* 0x040fe20000000020 */
[C---:B------:R-:W-:Y:S01]  /*2440*/  FFMA R35, R25.reuse, R17, R30 ;  /* 0x0000001119237223 */ /* 0x040fe2000000001e */
[C---:B------:R-:W-:Y:S01]  /*2450*/  FFMA R65, R25.reuse, R13, R28 ;  /* 0x0000000d19417223 */ /* 0x040fe2000000001c */
[----:B------:R-:W-:Y:S01]  /*2460*/  FFMA R25, R25, R5, R24 ;  /* 0x0000000519197223 */ /* 0x000fe20000000018 */
[----:B------:R-:W2:Y:S01]  /*2470*/  LDS.128 R28, [R58+0x1110] ;  /* 0x001110003a1c7984 */ /* 0x000ea20000000c00 */
[C---:B------:R-:W-:Y:S01]  /*2480*/  FFMA R34, R26.reuse, R62, R33 ;  /* 0x0000003e1a227223 */ /* 0x040fe20000000021 */
[C---:B------:R-:W-:Y:S01]  /*2490*/  FFMA R32, R26.reuse, R18, R35 ;  /* 0x000000121a207223 */ /* 0x040fe20000000023 */
[C---:B------:R-:W-:Y:S01]  /*24a0*/  FFMA R24, R26.reuse, R14, R65 ;  /* 0x0000000e1a187223 */ /* 0x040fe20000000041 */
[----:B------:R-:W-:Y:S01]  /*24b0*/  FFMA R26, R26, R6, R25 ;  /* 0x000000061a1a7223 */ /* 0x000fe20000000019 */
[----:B------:R-:W-:Y:S01]  /*24c0*/  FFMA R68, R68, R4, R161 ;  /* 0x0000000444447223 */ /* 0x000fe200000000a1 */
[C---:B------:R-:W-:Y:S01]  /*24d0*/  FFMA R137, R27.reuse, R19, R32 ;  /* 0x000000131b897223 */ /* 0x040fe20000000020 */
[C---:B------:R-:W-:Y:S01]  /*24e0*/  FFMA R139, R27.reuse, R15, R24 ;  /* 0x0000000f1b8b7223 */ /* 0x040fe20000000018 */
[----:B------:R-:W-:Y:S01]  /*24f0*/  FFMA R161, R27, R7, R26 ;  /* 0x000000071ba17223 */ /* 0x000fe2000000001a */
[C---:B---3--:R-:W-:Y:S01]  /*2500*/  FFMA R32, R20.reuse, R60, R101 ;  /* 0x0000003c14207223 */ /* 0x048fe20000000065 */
[C---:B------:R-:W-:Y:S01]  /*2510*/  FFMA R26, R20.reuse, R16, R141 ;  /* 0x00000010141a7223 */ /* 0x040fe2000000008d */
[C---:B------:R-:W-:Y:S01]  /*2520*/  FFMA R24, R20.reuse, R12, R143 ;  /* 0x0000000c14187223 */ /* 0x040fe2000000008f */
[----:B------:R-:W-:Y:S01]  /*2530*/  FFMA R20, R20, R4, R145 ;  /* 0x0000000414147223 */ /* 0x000fe20000000091 */
[C---:B------:R-:W-:Y:S01]  /*2540*/  FFMA R33, R21.reuse, R61, R32 ;  /* 0x0000003d15217223 */ /* 0x040fe20000000020 */
[C---:B------:R-:W-:Y:S01]  /*2550*/  FFMA R35, R21.reuse, R17, R26 ;  /* 0x0000001115237223 */ /* 0x040fe2000000001a */
[----:B------:R-:W-:Y:S01]  /*2560*/  FFMA R65, R21, R13, R24 ;  /* 0x0000000d15417223 */ /* 0x000fe20000000018 */
[----:B------:R-:W-:Y:S01]  /*2570*/  FFMA R135, R27, R63, R34 ;  /* 0x0000003f1b877223 */ /* 0x000fe20000000022 */
[----:B------:R-:W-:Y:S01]  /*2580*/  FFMA R21, R21, R5, R20 ;  /* 0x0000000515157223 */ /* 0x000fe20000000014 */
[----:B------:R-:W3:Y:S01]  /*2590*/  LDS.128 R24, [R58+0x1190] ;  /* 0x001190003a187984 */ /* 0x000ee20000000c00 */
        /* <DEDUP_REMOVED lines=24> */
[----:B------:R-:W-:Y:S01]  /*2720*/  FFMA R173, R11, R7, R10 ;  /* 0x000000070bad7223 */ /* 0x000fe2000000000a */
[C---:B------:R-:W-:Y:S01]  /*2730*/  FFMA R10, R28.reuse, R16, R153 ;  /* 0x000000101c0a7223 */ /* 0x040fe20000000099 */
[C---:B------:R-:W-:Y:S01]  /*2740*/  FFMA R8, R28.reuse, R12, R157 ;  /* 0x0000000c1c087223 */ /* 0x040fe2000000009d */
[----:B------:R-:W-:Y:S01]  /*2750*/  FFMA R28, R28, R4, R179 ;  /* 0x000000041c1c7223 */ /* 0x000fe200000000b3 */
[C---:B------:R-:W-:Y:S01]  /*2760*/  FFMA R33, R29.reuse, R61, R32 ;  /* 0x0000003d1d217223 */ /* 0x040fe20000000020 */
[C---:B------:R-:W-:Y:S01]  /*2770*/  FFMA R35, R29.reuse, R17, R10 ;  /* 0x000000111d237223 */ /* 0x040fe2000000000a */
[C---:B------:R-:W-:Y:S01]  /*2780*/  FFMA R65, R29.reuse, R13, R8 ;  /* 0x0000000d1d417223 */ /* 0x040fe20000000008 */
[----:B------:R-:W-:Y:S01]  /*2790*/  FFMA R29, R29, R5, R28 ;  /* 0x000000051d1d7223 */ /* 0x000fe2000000001c */
[-C--:B------:R-:W-:Y:S01]  /*27a0*/  FFMA R147, R11, R63.reuse, R34 ;  /* 0x0000003f0b937223 */ /* 0x080fe20000000022 */
[C---:B------:R-:W-:Y:S01]  /*27b0*/  FFMA R34, R30.reuse, R62, R33 ;  /* 0x0000003e1e227223 */ /* 0x040fe20000000021 */
[----:B------:R-:W2:Y:S01]  /*27c0*/  LDS.128 R8, [R58+0x2090] ;  /* 0x002090003a087984 */ /* 0x000ea20000000c00 */
[C---:B------:R-:W-:Y:S01]  /*27d0*/  FFMA R32, R30.reuse, R18, R35 ;  /* 0x000000121e207223 */ /* 0x040fe20000000023 */
[C---:B------:R-:W-:Y:S01]  /*27e0*/  FFMA R28, R30.reuse, R14, R65 ;  /* 0x0000000e1e1c7223 */ /* 0x040fe20000000041 */
[----:B------:R-:W-:Y:S01]  /*27f0*/  FFMA R30, R30, R6, R29 ;  /* 0x000000061e1e7223 */ /* 0x000fe2000000001d */
[C---:B------:R-:W-:Y:S01]  /*2800*/  FFMA R153, R31.reuse, R63, R34 ;  /* 0x0000003f1f997223 */ /* 0x040fe20000000022 */
        /* <DEDUP_REMOVED lines=9> */
[C---:B------:R-:W-:Y:S01]  /*28a0*/  FFMA R65, R25.reuse, R13, R28 ;  /* 0x0000000d19417223 */ /* 0x040fe2000000001c */
        /* <DEDUP_REMOVED lines=27> */
[C---:B--2---:R-:W-:Y:S01]  /*2a60*/  FFMA R32, R8.reuse, R60, R91 ;  /* 0x0000003c08207223 */ /* 0x044fe2000000005b */
[C---:B------:R-:W-:Y:S01]  /*2a70*/  FFMA R22, R8.reuse, R16, R165 ;  /* 0x0000001008167223 */ /* 0x040fe200000000a5 */
[C---:B------:R-:W-:Y:S01]  /*2a80*/  FFMA R20, R8.reuse, R12, R169 ;  /* 0x0000000c08147223 */ /* 0x040fe200000000a9 */
        /* <DEDUP_REMOVED lines=10> */
[C---:B------:R-:W-:Y:S01]  /*2b30*/  FFMA R211, R11.reuse, R63, R34 ;  /* 0x0000003f0bd37223 */ /* 0x040fe20000000022 */
[C---:B------:R-:W-:Y:S01]  /*2b40*/  FFMA R213, R11.reuse, R19, R32 ;  /* 0x000000130bd57223 */ /* 0x040fe20000000020 */
[C---:B---3--:R-:W-:Y:S01]  /*2b50*/  FFMA R32, R28.reuse, R60, R171 ;  /* 0x0000003c1c207223 */ /* 0x048fe200000000ab */
[C---:B------:R-:W-:Y:S01]  /*2b60*/  FFMA R225, R11.reuse, R7, R10 ;  /* 0x000000070be17223 */ /* 0x040fe2000000000a */
[C---:B------:R-:W-:Y:S01]  /*2b70*/  FFMA R10, R28.reuse, R16, R175 ;  /* 0x000000101c0a7223 */ /* 0x040fe200000000af */
[----:B------:R-:W-:Y:S01]  /*2b80*/  FFMA R215, R11, R15, R8 ;  /* 0x0000000f0bd77223 */ /* 0x000fe20000000008 */
[C---:B------:R-:W-:Y:S01]  /*2b90*/  FFMA R8, R28.reuse, R12, R177 ;  /* 0x0000000c1c087223 */ /* 0x040fe200000000b1 */
[----:B------:R-:W-:Y:S01]  /*2ba0*/  FFMA R28, R28, R4, R217 ;  /* 0x000000041c1c7223 */ /* 0x000fe200000000d9 */
[C---:B------:R-:W-:Y:S01]  /*2bb0*/  FFMA R9, R29.reuse, R61, R32 ;  /* 0x0000003d1d097223 */ /* 0x040fe20000000020 */
[----:B------:R-:W-:Y:S01]  /*2bc0*/  FFMA R11, R29, R17, R10 ;  /* 0x000000111d0b7223 */ /* 0x000fe2000000000a */
[----:B------:R-:W-:Y:S01]  /*2bd0*/  FFMA R123, R67, R7, R66 ;  /* 0x00000007437b7223 */ /* 0x000fe20000000042 */
[C---:B------:R-:W-:Y:S01]  /*2be0*/  FFMA R33, R29.reuse, R13, R8 ;  /* 0x0000000d1d217223 */ /* 0x040fe20000000008 */
[----:B------:R-:W3:Y:S01]  /*2bf0*/  LDS.128 R64, [R58+0x3090] ;  /* 0x003090003a407984 */ /* 0x000ee20000000c00 */
[----:B------:R-:W-:Y:S01]  /*2c00*/  FFMA R29, R29, R5, R28 ;  /* 0x000000051d1d7223 */ /* 0x000fe2000000001c */
[C---:B------:R-:W-:Y:S01]  /*2c10*/  FFMA R28, R30.reuse, R62, R9 ;  /* 0x0000003e1e1c7223 */ /* 0x040fe20000000009 */
[C---:B------:R-:W-:Y:S01]  /*2c20*/  FFMA R10, R30.reuse, R18, R11 ;  /* 0x000000121e0a7223 */ /* 0x040fe2000000000b */
[C---:B------:R-:W-:Y:S01]  /*2c30*/  FFMA R8, R30.reuse, R14, R33 ;  /* 0x0000000e1e087223 */ /* 0x040fe20000000021 */
[----:B------:R-:W-:Y:S01]  /*2c40*/  FFMA R30, R30, R6, R29 ;  /* 0x000000061e1e7223 */ /* 0x000fe2000000001d */
[C---:B------:R-:W-:Y:S01]  /*2c50*/  FFMA R217, R31.reuse, R63, R28 ;  /* 0x0000003f1fd97223 */ /* 0x040fe2000000001c */
[C---:B------:R-:W-:Y:S01]  /*2c60*/  FFMA R219, R31.reuse, R19, R10 ;  /* 0x000000131fdb7223 */ /* 0x040fe2000000000a */
[C---:B-1----:R-:W-:Y:S01]  /*2c70*/  FFMA R28, R24.reuse, R60, R191 ;  /* 0x0000003c181c7223 */ /* 0x042fe200000000bf */
[C---:B------:R-:W-:Y:S01]  /*2c80*/  FFMA R10, R24.reuse, R16, R193 ;  /* 0x00000010180a7223 */ /* 0x040fe200000000c1 */
[----:B------:R-:W-:Y:S01]  /*2c90*/  FFMA R221, R31, R15, R8 ;  /* 0x0000000f1fdd7223 */ /* 0x000fe20000000008 */
[C---:B------:R-:W-:Y:S01]  /*2ca0*/  FFMA R8, R24.reuse, R4, R229 ;  /* 0x0000000418087223 */ /* 0x040fe200000000e5 */
        /* <DEDUP_REMOVED lines=12> */
[C---:B--2---:R-:W-:Y:S01]  /*2d70*/  FFMA R28, R20.reuse, R60, R197 ;  /* 0x0000003c141c7223 */ /* 0x044fe200000000c5 */
[C---:B------:R-:W-:Y:S01]  /*2d80*/  FFMA R229, R27.reuse, R7, R24 ;  /* 0x000000071be57223 */ /* 0x040fe20000000018 */
[C---:B------:R-:W-:Y:S01]  /*2d90*/  FFMA R24, R20.reuse, R4, R237 ;  /* 0x0000000414187223 */ /* 0x040fe200000000ed */
        /* <DEDUP_REMOVED lines=15> */
[----:B------:R-:W-:Y:S01]  /*2e90*/  FFMA R89, R23, R15, R22 ;  /* 0x0000000f17597223 */ /* 0x000fe20000000016 */
[----:B------:R-:W-:Y:S01]  /*2ea0*/  FFMA R69, R69, R5, R68 ;  /* 0x0000000545457223 */ /* 0x000fe20000000044 */
[C---:B---3--:R-:W-:Y:S01]  /*2eb0*/  FFMA R20, R64.reuse, R4, R239 ;  /* 0x0000000440147223 */ /* 0x048fe200000000ef */
[C---:B------:R-:W-:Y:S01]  /*2ec0*/  FFMA R22, R64.reuse, R12, R235 ;  /* 0x0000000c40167223 */ /* 0x040fe200000000eb */
[----:B------:R-:W-:Y:S01]  /*2ed0*/  FFMA R24, R64, R16, R233 ;  /* 0x0000001040187223 */ /* 0x000fe200000000e9 */
[----:B------:R-:W-:Y:S01]  /*2ee0*/  FFMA R85, R23, R63, R26 ;  /* 0x0000003f17557223 */ /* 0x000fe2000000001a */
[----:B------:R-:W-:Y:S01]  /*2ef0*/  FFMA R70, R70, R6, R69 ;  /* 0x0000000646467223 */ /* 0x000fe20000000045 */
[----:B------:R-:W-:Y:S01]  /*2f00*/  FFMA R64, R64, R60, R231 ;  /* 0x0000003c40407223 */ /* 0x000fe200000000e7 */
[C---:B------:R-:W-:Y:S01]  /*2f10*/  FFMA R25, R65.reuse, R5, R20 ;  /* 0x0000000541197223 */ /* 0x040fe20000000014 */
[C---:B------:R-:W-:Y:S01]  /*2f20*/  FFMA R23, R65.reuse, R13, R22 ;  /* 0x0000000d41177223 */ /* 0x040fe20000000016 */
[C---:B------:R-:W-:Y:S01]  /*2f30*/  FFMA R21, R65.reuse, R17, R24 ;  /* 0x0000001141157223 */ /* 0x040fe20000000018 */
[----:B------:R-:W-:Y:S01]  /*2f40*/  FFMA R65, R65, R61, R64 ;  /* 0x0000003d41417223 */ /* 0x000fe20000000040 */
[-C--:B------:R-:W-:Y:S01]  /*2f50*/  FFMA R115, R71, R7.reuse, R70 ;  /* 0x0000000747737223 */ /* 0x080fe20000000046 */
[C---:B------:R-:W-:Y:S01]  /*2f60*/  FFMA R64, R66.reuse, R6, R25 ;  /* 0x0000000642407223 */ /* 0x040fe20000000019 */
[C---:B------:R-:W-:Y:S01]  /*2f70*/  FFMA R76, R66.reuse, R14, R23 ;  /* 0x0000000e424c7223 */ /* 0x040fe20000000017 */
[C---:B------:R-:W-:Y:S01]  /*2f80*/  FFMA R78, R66.reuse, R18, R21 ;  /* 0x00000012424e7223 */ /* 0x040fe20000000015 */
[----:B------:R-:W-:Y:S01]  /*2f90*/  LDS.128 R68, [R58+0x20] ;  /* 0x000020003a447984 */ /* 0x000fe20000000c00 */
[----:B------:R-:W-:Y:S01]  /*2fa0*/  FFMA R66, R66, R62, R65 ;  /* 0x0000003e42427223 */ /* 0x000fe20000000041 */
[C---:B------:R-:W-:Y:S01]  /*2fb0*/  FFMA R101, R67.reuse, R7, R64 ;  /* 0x0000000743657223 */ /* 0x040fe20000000040 */
[C---:B-1----:R-:W-:Y:S01]  /*2fc0*/  FFMA R64, R8.reuse, R12, R83 ;  /* 0x0000000c08407223 */ /* 0x042fe20000000053 */
[----:B------:R-:W1:Y:S01]  /*2fd0*/  LDS.128 R24, [R59+0x20] ;  /* 0x000020003b187984 */ /* 0x000e620000000c00 */
[C---:B------:R-:W-:Y:S01]  /*2fe0*/  FFMA R93, R67.reuse, R63, R66 ;  /* 0x0000003f435d7223 */ /* 0x040fe20000000042 */
[C---:B------:R-:W-:Y:S01]  /*2ff0*/  FFMA R66, R8.reuse, R16, R81 ;  /* 0x0000001008427223 */ /* 0x040fe20000000051 */
[C---:B------:R-:W-:Y:S01]  /*3000*/  FFMA R97, R67.reuse, R15, R76 ;  /* 0x0000000f43617223 */ /* 0x040fe2000000004c */
[----:B------:R-:W3:Y:S01]  /*3010*/  LDS.128 R20, [R59+0x120] ;  /* 0x000120003b147984 */ /* 0x000ee20000000c00 */
[C---:B------:R-:W-:Y:S01]  /*3020*/  FFMA R76, R8.reuse, R60, R77 ;  /* 0x0000003c084c7223 */ /* 0x040fe2000000004d */
[----:B------:R-:W-:Y:S01]  /*3030*/  FFMA R8, R8, R4, R79 ;  /* 0x0000000408087223 */ /* 0x000fe2000000004f */
[----:B------:R-:W-:Y:S01]  /*3040*/  FFMA R95, R67, R19, R78 ;  /* 0x00000013435f7223 */ /* 0x000fe2000000004e */
[----:B------:R-:W4:Y:S01]  /*3050*/  LDS.128 R32, [R59+0xa0] ;  /* 0x0000a0003b207984 */ /* 0x000f220000000c00 */
[C---:B------:R-:W-:Y:S01]  /*3060*/  FFMA R79, R9.reuse, R17, R66 ;  /* 0x00000011094f7223 */ /* 0x040fe20000000042 */
[C---:B------:R-:W-:Y:S01]  /*3070*/  FFMA R81, R9.reuse, R13, R64 ;  /* 0x0000000d09517223 */ /* 0x040fe20000000040 */
[C---:B------:R-:W-:Y:S01]  /*3080*/  FFMA R77, R9.reuse, R61, R76 ;  /* 0x0000003d094d7223 */ /* 0x040fe2000000004c */
[----:B------:R-:W4:Y:S01]  /*3090*/  LDS.128 R64, [R58+0xa0] ;  /* 0x0000a0003a407984 */ /* 0x000f220000000c00 */
[----:B------:R-:W-:Y:S01]  /*30a0*/  FFMA R9, R9, R5, R8 ;  /* 0x0000000509097223 */ /* 0x000fe20000000008 */
[C---:B------:R-:W-:Y:S01]  /*30b0*/  FFMA R76, R10.reuse, R18, R79 ;  /* 0x000000120a4c7223 */ /* 0x040fe2000000004f */
[C---:B------:R-:W-:Y:S01]  /*30c0*/  FFMA R78, R10.reuse, R62, R77 ;  /* 0x0000003e0a4e7223 */ /* 0x040fe2000000004d */
[C---:B------:R-:W-:Y:S01]  /*30d0*/  FFMA R8, R10.reuse, R14, R81 ;  /* 0x0000000e0a087223 */ /* 0x040fe20000000051 */
[----:B------:R-:W-:Y:S01]  /*30e0*/  FFMA R10, R10, R6, R9 ;  /* 0x000000060a0a7223 */ /* 0x000fe20000000009 */
[----:B------:R-:W4:Y:S01]  /*30f0*/  LDS.128 R28, [R59+0x1a0] ;  /* 0x0001a0003b1c7984 */ /* 0x000f220000000c00 */
[C---:B------:R-:W-:Y:S01]  /*3100*/  FFMA R77, R11.reuse, R63, R78 ;  /* 0x0000003f0b4d7223 */ /* 0x040fe2000000004e */
[C---:B------:R-:W-:Y:S01]  /*3110*/  FFMA R79, R11.reuse, R19, R76 ;  /* 0x000000130b4f7223 */ /* 0x040fe2000000004c */
[C---:B------:R-:W-:Y:S01]  /*3120*/  FFMA R81, R11.reuse, R15, R8 ;  /* 0x0000000f0b517223 */ /* 0x040fe20000000008 */
[----:B------:R-:W-:Y:S01]  /*3130*/  FFMA R83, R11, R7, R10 ;  /* 0x000000070b537223 */ /* 0x000fe2000000000a */
[C---:B--2---:R-:W-:Y:S01]  /*3140*/  FFMA R60, R72.reuse, R60, R99 ;  /* 0x0000003c483c7223 */ /* 0x044fe20000000063 */
[C---:B------:R-:W-:Y:S01]  /*3150*/  FFMA R4, R72.reuse, R4, R241 ;  /* 0x0000000448047223 */ /* 0x040fe200000000f1 */
[----:B------:R-:W2:Y:S01]  /*3160*/  LDS.128 R8, [R58+0x120] ;  /* 0x000120003a087984 */ /* 0x000ea20000000c00 */
        /* <DEDUP_REMOVED lines=13> */
[----:B------:R-:W-:Y:S01]  /*3240*/  FFMA R105, R75, R15, R14 ;  /* 0x0000000f4b697223 */ /* 0x000fe2000000000e */
[----:B-1----:R-:W-:Y:S01]  /*3250*/  FFMA R6, R68, R24, R107 ;  /* 0x0000001844067223 */ /* 0x002fe2000000006b */
[----:B------:R-:W-:Y:S01]  /*3260*/  IADD3 R112, P3, R39, UR4, RZ ;  /* 0x0000000427707c10 */ /* 0x000fe2000ff7e0ff */
[----:B------:R-:W-:Y:S01]  /*3270*/  FFMA R103, R75, R19, R18 ;  /* 0x000000134b677223 */ /* 0x000fe20000000012 */
[----:B------:R-:W-:Y:S01]  /*3280*/  IADD3 R122, P4, R50, UR4, RZ ;  /* 0x00000004327a7c10 */ /* 0x000fe2000ff9e0ff */
[C---:B---3--:R-:W-:Y:S01]  /*3290*/  FFMA R4, R68.reuse, R20, R111 ;  /* 0x0000001444047223 */ /* 0x048fe2000000006f */
[C---:B------:R-:W-:Y:S01]  /*32a0*/  FFMA R7, R69.reuse, R25, R6 ;  /* 0x0000001945077223 */ /* 0x040fe20000000006 */
[----:B------:R-:W-:Y:S01]  /*32b0*/  LDS.128 R72, [R58+0x31a0] ;  /* 0x0031a0003a487984 */ /* 0x000fe20000000c00 */
[----:B----4-:R-:W-:Y:S01]  /*32c0*/  FFMA R12, R68, R32, R109 ;  /* 0x00000020440c7223 */ /* 0x010fe2000000006d */
[----:B------:R-:W-:Y:S01]  /*32d0*/  FFMA R13, R69, R21, R4 ;  /* 0x00000015450d7223 */ /* 0x000fe20000000004 */
[----:B------:R-:W-:-:S02]  /*32e0*/  FFMA R6, R70, R26, R7 ;  /* 0x0000001a46067223 */ /* 0x000fc40000000007 */
[----:B------:R-:W-:Y:S01]  /*32f0*/  FFMA R5, R69, R33, R12 ;  /* 0x0000002145057223 */ /* 0x000fe2000000000c */
[----:B------:R-:W-:Y:S01]  /*3300*/  FFMA R4, R70, R22, R13 ;  /* 0x0000001646047223 */ /* 0x000fe2000000000d */
[C---:B------:R-:W-:Y:S01]  /*3310*/  FFMA R107, R71.reuse, R27, R6 ;  /* 0x0000001b476b7223 */ /* 0x040fe20000000006 */
[----:B------:R-:W-:Y:S01]  /*3320*/  FFMA R6, R64, R24, R119 ;  /* 0x0000001840067223 */ /* 0x000fe20000000077 */
        /* <DEDUP_REMOVED lines=8> */
[----:B------:R-:W1:Y:S01]  /*33b0*/  LDS.128 R4, [R58+0x1020] ;  /* 0x001020003a047984 */ /* 0x000e620000000c00 */
[----:B------:R-:W-:Y:S01]  /*33c0*/  FFMA R13, R65, R33, R12 ;  /* 0x00000021410d7223 */ /* 0x000fe2000000000c */
[----:B------:R-:W-:Y:S01]  /*33d0*/  FFMA R64, R64, R28, R123 ;  /* 0x0000001c40407223 */ /* 0x000fe2000000007b */
[C---:B------:R-:W-:Y:S01]  /*33e0*/  FFMA R12, R66.reuse, R22, R17 ;  /* 0x00000016420c7223 */ /* 0x040fe20000000011 */
[----:B------:R-:W-:Y:S01]  /*33f0*/  FFMA R119, R67, R27, R14 ;  /* 0x0000001b43777223 */ /* 0x000fe2000000000e */
[----:B------:R-:W-:Y:S01]  /*3400*/  FFMA R16, R66, R34, R13 ;  /* 0x0000002242107223 */ /* 0x000fe2000000000d */
[C---:B--2---:R-:W-:Y:S01]  /*3410*/  FFMA R14, R8.reuse, R24, R131 ;  /* 0x00000018080e7223 */ /* 0x044fe20000000083 */
        /* <DEDUP_REMOVED lines=8> */
[----:B------:R-:W-:Y:S01]  /*34a0*/  FFMA R66, R66, R30, R65 ;  /* 0x0000001e42427223 */ /* 0x000fe20000000041 */
        /* <DEDUP_REMOVED lines=27> */
[C---:B-1----:R-:W-:Y:S01]  /*3660*/  FFMA R60, R4.reuse, R32, R141 ;  /* 0x00000020043c7223 */ /* 0x042fe2000000008d */
        /* <DEDUP_REMOVED lines=48> */
[C---:B-1----:R-:W-:Y:S01]  /*3970*/  FFMA R60, R8.reuse, R32, R185 ;  /* 0x00000020083c7223 */ /* 0x042fe200000000b9 */
        /* <DEDUP_REMOVED lines=53> */
[----:B------:R-:W4:Y:S01]  /*3cd0*/  LDS.128 R64, [R58+0x30a0] ;  /* 0x0030a0003a407984 */ /* 0x000f220000000c00 */
        /* <DEDUP_REMOVED lines=31> */
[C---:B---3--:R-:W-:Y:S01]  /*3ed0*/  FFMA R8, R4.reuse, R28, R205 ;  /* 0x0000001c04087223 */ /* 0x048fe200000000cd */
        /* <DEDUP_REMOVED lines=17> */
[C---:B----4-:R-:W-:Y:S01]  /*3ff0*/  FFMA R4, R64.reuse, R28, R101 ;  /* 0x0000001c40047223 */ /* 0x050fe20000000065 */
[C---:B------:R-:W-:Y:S01]  /*4000*/  FFMA R89, R7.reuse, R27, R8 ;  /* 0x0000001b07597223 */ /* 0x040fe20000000008 */
[----:B------:R-:W-:Y:S01]  /*4010*/  FFMA R85, R7, R23, R6 ;  /* 0x0000001707557223 */ /* 0x000fe20000000006 */
[C---:B------:R-:W-:Y:S01]  /*4020*/  FFMA R6, R64.reuse, R20, R97 ;  /* 0x0000001440067223 */ /* 0x040fe20000000061 */
[----:B------:R-:W-:Y:S01]  /*4030*/  FFMA R8, R64, R24, R95 ;  /* 0x0000001840087223 */ /* 0x000fe2000000005f */
[----:B------:R-:W-:Y:S01]  /*4040*/  FFMA R70, R70, R30, R69 ;  /* 0x0000001e46467223 */ /* 0x000fe20000000045 */
[----:B------:R-:W-:Y:S01]  /*4050*/  FFMA R64, R64, R32, R93 ;  /* 0x0000002040407223 */ /* 0x000fe2000000005d */
[----:B------:R-:W-:Y:S01]  /*4060*/  FFMA R9, R65, R29, R4 ;  /* 0x0000001d41097223 */ /* 0x000fe20000000004 */
[----:B------:R-:W-:Y:S01]  /*4070*/  FFMA R87, R7, R35, R10 ;  /* 0x0000002307577223 */ /* 0x000fe2000000000a */
[C---:B------:R-:W-:Y:S01]  /*4080*/  FFMA R7, R65.reuse, R21, R6 ;  /* 0x0000001541077223 */ /* 0x040fe20000000006 */
[C---:B------:R-:W-:Y:S01]  /*4090*/  FFMA R5, R65.reuse, R25, R8 ;  /* 0x0000001941057223 */ /* 0x040fe20000000008 */
[----:B------:R-:W-:Y:S01]  /*40a0*/  FFMA R65, R65, R33, R64 ;  /* 0x0000002141417223 */ /* 0x000fe20000000040 */
[-C--:B------:R-:W-:Y:S01]  /*40b0*/  FFMA R115, R71, R31.reuse, R70 ;  /* 0x0000001f47737223 */ /* 0x080fe20000000046 */
[C---:B------:R-:W-:Y:S01]  /*40c0*/  FFMA R64, R66.reuse, R30, R9 ;  /* 0x0000001e42407223 */ /* 0x040fe20000000009 */
[----:B------:R-:W-:Y:S01]  /*40d0*/  LDS.128 R68, [R58+0x30] ;  /* 0x000030003a447984 */ /* 0x000fe20000000c00 */
[C---:B------:R-:W-:Y:S01]  /*40e0*/  FFMA R76, R66.reuse, R22, R7 ;  /* 0x00000016424c7223 */ /* 0x040fe20000000007 */
[C---:B------:R-:W-:Y:S01]  /*40f0*/  FFMA R78, R66.reuse, R26, R5 ;  /* 0x0000001a424e7223 */ /* 0x040fe20000000005 */
[----:B------:R-:W-:Y:S01]  /*4100*/  FFMA R66, R66, R34, R65 ;  /* 0x0000002242427223 */ /* 0x000fe20000000041 */
[----:B------:R-:W2:Y:S01]  /*4110*/  LDS.128 R12, [R59+0x30] ;  /* 0x000030003b0c7984 */ /* 0x000ea20000000c00 */
[C---:B------:R-:W-:Y:S01]  /*4120*/  FFMA R101, R67.reuse, R31, R64 ;  /* 0x0000001f43657223 */ /* 0x040fe20000000040 */
[C---:B-1----:R-:W-:Y:S01]  /*4130*/  FFMA R64, R60.reuse, R20, R81 ;  /* 0x000000143c407223 */ /* 0x042fe20000000051 */
[C---:B------:R-:W-:Y:S01]  /*4140*/  FFMA R93, R67.reuse, R35, R66 ;  /* 0x00000023435d7223 */ /* 0x040fe20000000042 */
[----:B------:R-:W1:Y:S01]  /*4150*/  LDS.128 R8, [R59+0x130] ;  /* 0x000130003b087984 */ /* 0x000e620000000c00 */
        /* <DEDUP_REMOVED lines=8> */
[----:B------:R-:W4:Y:S01]  /*41e0*/  LDS.128 R64, [R58+0xb0] ;  /* 0x0000b0003a407984 */ /* 0x000f220000000c00 */
[C---:B------:R-:W-:Y:S01]  /*41f0*/  FFMA R77, R61.reuse, R33, R76 ;  /* 0x000000213d4d7223 */ /* 0x040fe2000000004c */
[C---:B------:R-:W-:Y:S01]  /*4200*/  FFMA R76, R62.reuse, R26, R79 ;  /* 0x0000001a3e4c7223 */ /* 0x040fe2000000004f */
[----:B------:R-:W-:Y:S01]  /*4210*/  FFMA R61, R61, R29, R60 ;  /* 0x0000001d3d3d7223 */ /* 0x000fe2000000003c */
        /* <DEDUP_REMOVED lines=8> */
[C---:B------:R-:W-:Y:S01]  /*42a0*/  FFMA R20, R72.reuse, R20, R105 ;  /* 0x0000001448147223 */ /* 0x040fe20000000069 */
[----:B------:R-:W4:Y:S01]  /*42b0*/  LDS.128 R60, [R58+0x130] ;  /* 0x000130003a3c7984 */ /* 0x000f220000000c00 */
        /* <DEDUP_REMOVED lines=16> */
[C---:B-1----:R-:W-:Y:S01]  /*43c0*/  FFMA R20, R68.reuse, R8, R111 ;  /* 0x0000000844147223 */ /* 0x042fe2000000006f */
[C---:B------:R-:W-:Y:S01]  /*43d0*/  FFMA R27, R69.reuse, R13, R22 ;  /* 0x0000000d451b7223 */ /* 0x040fe20000000016 */
[----:B------:R-:W-:Y:S01]  /*43e0*/  LDS.128 R72, [R58+0x40] ;  /* 0x000040003a487984 */ /* 0x000fe20000000c00 */
[----:B---3--:R-:W-:Y:S01]  /*43f0*/  FFMA R24, R68, R4, R109 ;  /* 0x0000000444187223 */ /* 0x008fe2000000006d */
[C---:B------:R-:W-:Y:S01]  /*4400*/  FFMA R29, R69.reuse, R9, R20 ;  /* 0x00000009451d7223 */ /* 0x040fe20000000014 */
[C---:B------:R-:W-:Y:S01]  /*4410*/  FFMA R26, R70.reuse, R14, R27 ;  /* 0x0000000e461a7223 */ /* 0x040fe2000000001b */
[----:B------:R-:W1:Y:S01]  /*4420*/  LDS.128 R20, [R58+0x1b0] ;  /* 0x0001b0003a147984 */ /* 0x000e620000000c00 */
[----:B------:R-:W-:Y:S01]  /*4430*/  FFMA R25, R69, R5, R24 ;  /* 0x0000000545197223 */ /* 0x000fe20000000018 */
[----:B------:R-:W-:Y:S01]  /*4440*/  FFMA R24, R70, R10, R29 ;  /* 0x0000000a46187223 */ /* 0x000fe2000000001d */
[C---:B------:R-:W-:Y:S01]  /*4450*/  FFMA R109, R71.reuse, R15, R26 ;  /* 0x0000000f476d7223 */ /* 0x040fe2000000001a */
[----:B----4-:R-:W-:Y:S01]  /*4460*/  FFMA R26, R64, R12, R119 ;  /* 0x0000000c401a7223 */ /* 0x010fe20000000077 */
        /* <DEDUP_REMOVED lines=8> */
[----:B------:R-:W2:Y:S01]  /*44f0*/  LDS.128 R24, [R58+0x1030] ;  /* 0x001030003a187984 */ /* 0x000ea20000000c00 */
        /* <DEDUP_REMOVED lines=25> */
[-C--:B------:R-:W-:Y:S01]  /*4690*/  FFMA R123, R67, R19.reuse, R66 ;  /* 0x00000013437b7223 */ /* 0x080fe20000000042 */
        /* <DEDUP_REMOVED lines=76> */
[----:B------:R-:W2:Y:S01]  /*4b60*/  LDS.128 R32, [R58+0x2130] ;  /* 0x002130003a207984 */ /* 0x000ea20000000c00 */
[C---:B------:R-:W-:Y:S01]  /*4b70*/  FFMA R60, R22.reuse, R14, R63 ;  /* 0x0000000e163c7223 */ /* 0x040fe2000000003f */
[----:B------:R-:W-:Y:S01]  /*4b80*/  FFMA R21, R21, R17, R20 ;  /* 0x0000001115157223 */ /* 0x000fe20000000014 */
[C---:B------:R-:W-:Y:S01]  /*4b90*/  FFMA R62, R22.reuse, R6, R61 ;  /* 0x00000006163e7223 */ /* 0x040fe2000000003d */
[----:B------:R-:W-:Y:S01]  /*4ba0*/  FFMA R20, R22, R10, R65 ;  /* 0x0000000a16147223 */ /* 0x000fe20000000041 */
[C---:B------:R-:W-:Y:S01]  /*4bb0*/  FFMA R189, R23.reuse, R15, R60 ;  /* 0x0000000f17bd7223 */ /* 0x040fe2000000003c */
[----:B---3--:R-:W-:Y:S01]  /*4bc0*/  FFMA R60, R24, R4, R147 ;  /* 0x00000004183c7223 */ /* 0x008fe20000000093 */
[----:B------:R-:W-:Y:S01]  /*4bd0*/  FFMA R22, R22, R18, R21 ;  /* 0x0000001216167223 */ /* 0x000fe20000000015 */
[C---:B------:R-:W-:Y:S01]  /*4be0*/  FFMA R187, R23.reuse, R7, R62 ;  /* 0x0000000717bb7223 */ /* 0x040fe2000000003e */
[----:B------:R-:W-:Y:S01]  /*4bf0*/  FFMA R185, R23, R11, R20 ;  /* 0x0000000b17b97223 */ /* 0x000fe20000000014 */
[----:B------:R-:W-:Y:S01]  /*4c00*/  FFMA R21, R25, R5, R60 ;  /* 0x0000000519157223 */ /* 0x000fe2000000003c */
[----:B------:R-:W-:Y:S01]  /*4c10*/  FFMA R201, R23, R19, R22 ;  /* 0x0000001317c97223 */ /* 0x000fe20000000016 */
[C---:B------:R-:W-:Y:S01]  /*4c20*/  FFMA R22, R24.reuse, R12, R149 ;  /* 0x0000000c18167223 */ /* 0x040fe20000000095 */
[C---:B------:R-:W-:Y:S01]  /*4c30*/  FFMA R20, R24.reuse, R8, R151 ;  /* 0x0000000818147223 */ /* 0x040fe20000000097 */
[----:B------:R-:W3:Y:S01]  /*4c40*/  LDS.128 R60, [R58+0x21b0] ;  /* 0x0021b0003a3c7984 */ /* 0x000ee20000000c00 */
[-C--:B------:R-:W-:Y:S01]  /*4c50*/  FFMA R24, R24, R16.reuse, R203 ;  /* 0x0000001018187223 */ /* 0x080fe200000000cb */
        /* <DEDUP_REMOVED lines=10> */
[----:B------:R-:W-:Y:S01]  /*4d00*/  FFMA R149, R27, R7, R24 ;  /* 0x000000071b957223 */ /* 0x000fe20000000018 */
[C---:B-1----:R-:W-:Y:S01]  /*4d10*/  FFMA R22, R28.reuse, R12, R143 ;  /* 0x0000000c1c167223 */ /* 0x042fe2000000008f */
[C---:B------:R-:W-:Y:S01]  /*4d20*/  FFMA R20, R28.reuse, R8, R145 ;  /* 0x000000081c147223 */ /* 0x040fe20000000091 */
[C---:B------:R-:W-:Y:S01]  /*4d30*/  FFMA R24, R28.reuse, R4, R141 ;  /* 0x000000041c187223 */ /* 0x040fe2000000008d */
[----:B------:R-:W1:Y:S01]  /*4d40*/  LDS.128 R64, [R58+0x3030] ;  /* 0x003030003a407984 */ /* 0x000e620000000c00 */
[C---:B------:R-:W-:Y:S01]  /*4d50*/  FFMA R23, R29.reuse, R13, R22 ;  /* 0x0000000d1d177223 */ /* 0x040fe20000000016 */
        /* <DEDUP_REMOVED lines=8> */
[C---:B------:R-:W-:Y:S01]  /*4de0*/  FFMA R141, R31.reuse, R11, R20 ;  /* 0x0000000b1f8d7223 */ /* 0x040fe20000000014 */
[----:B------:R-:W-:Y:S01]  /*4df0*/  FFMA R145, R31, R7, R24 ;  /* 0x000000071f917223 */ /* 0x000fe20000000018 */
[C---:B--2---:R-:W-:Y:S01]  /*4e00*/  FFMA R22, R32.reuse, R12, R135 ;  /* 0x0000000c20167223 */ /* 0x044fe20000000087 */
        /* <DEDUP_REMOVED lines=8> */
[----:B------:R-:W2:Y:S01]  /*4e90*/  LDS.128 R20, [R58+0x30b0] ;  /* 0x0030b0003a147984 */ /* 0x000ea20000000c00 */
[C---:B------:R-:W-:Y:S01]  /*4ea0*/  FFMA R28, R34.reuse, R6, R25 ;  /* 0x00000006221c7223 */ /* 0x040fe20000000019 */
[C---:B------:R-:W-:Y:S01]  /*4eb0*/  FFMA R26, R34.reuse, R14, R27 ;  /* 0x0000000e221a7223 */ /* 0x040fe2000000001b */
[----:B------:R-:W-:Y:S01]  /*4ec0*/  FFMA R24, R34, R10, R29 ;  /* 0x0000000a22187223 */ /* 0x000fe2000000001d */
[----:B------:R-:W-:Y:S01]  /*4ed0*/  FFMA R153, R31, R19, R30 ;  /* 0x000000131f997223 */ /* 0x000fe2000000001e */
[C---:B------:R-:W-:Y:S01]  /*4ee0*/  FFMA R135, R35.reuse, R7, R28 ;  /* 0x0000000723877223 */ /* 0x040fe2000000001c */
[C---:B------:R-:W-:Y:S01]  /*4ef0*/  FFMA R137, R35.reuse, R15, R26 ;  /* 0x0000000f23897223 */ /* 0x040fe2000000001a */
[C---:B---3--:R-:W-:Y:S01]  /*4f00*/  FFMA R28, R60.reuse, R4, R125 ;  /* 0x000000043c1c7223 */ /* 0x048fe2000000007d */
[C---:B------:R-:W-:Y:S01]  /*4f10*/  FFMA R26, R60.reuse, R12, R127 ;  /* 0x0000000c3c1a7223 */ /* 0x040fe2000000007f */
[----:B------:R-:W-:Y:S01]  /*4f20*/  FFMA R133, R35, R11, R24 ;  /* 0x0000000b23857223 */ /* 0x000fe20000000018 */
[----:B------:R-:W-:Y:S01]  /*4f30*/  FFMA R24, R60, R16, R131 ;  /* 0x000000103c187223 */ /* 0x000fe20000000083 */
[C---:B------:R-:W-:Y:S01]  /*4f40*/  FFMA R25, R61.reuse, R5, R28 ;  /* 0x000000053d197223 */ /* 0x040fe2000000001c */
[----:B------:R-:W-:Y:S01]  /*4f50*/  FFMA R27, R61, R13, R26 ;  /* 0x0000000d3d1b7223 */ /* 0x000fe2000000001a */
[-C--:B------:R-:W-:Y:S01]  /*4f60*/  FFMA R33, R33, R17.reuse, R32 ;  /* 0x0000001121217223 */ /* 0x080fe20000000020 */
[----:B------:R-:W-:Y:S01]  /*4f70*/  FFMA R29, R61, R17, R24 ;  /* 0x000000113d1d7223 */ /* 0x000fe20000000018 */
[C---:B------:R-:W-:Y:S01]  /*4f80*/  FFMA R32, R62.reuse, R6, R25 ;  /* 0x000000063e207223 */ /* 0x040fe20000000019 */
[----:B------:R-:W-:Y:S01]  /*4f90*/  FFMA R30, R62, R14, R27 ;  /* 0x0000000e3e1e7223 */ /* 0x000fe2000000001b */
[----:B------:R-:W-:Y:S01]  /*4fa0*/  FFMA R60, R60, R8, R129 ;  /* 0x000000083c3c7223 */ /* 0x000fe20000000081 */
[----:B------:R-:W3:Y:S01]  /*4fb0*/  LDS.128 R24, [R58+0x3130] ;  /* 0x003130003a187984 */ /* 0x000ee20000000c00 */
[----:B------:R-:W-:Y:S01]  /*4fc0*/  FFMA R28, R62, R18, R29 ;  /* 0x000000123e1c7223 */ /* 0x000fe2000000001d */
[C---:B------:R-:W-:Y:S01]  /*4fd0*/  FFMA R129, R63.reuse, R7, R32 ;  /* 0x000000073f817223 */ /* 0x040fe20000000020 */
[----:B------:R-:W-:Y:S01]  /*4fe0*/  FFMA R127, R63, R15, R30 ;  /* 0x0000000f3f7f7223 */ /* 0x000fe2000000001e */
[----:B------:R-:W-:Y:S01]  /*4ff0*/  FFMA R69, R69, R17, R68 ;  /* 0x0000001145457223 */ /* 0x000fe20000000044 */
[C---:B-1----:R-:W-:Y:S01]  /*5000*/  FFMA R32, R64.reuse, R4, R87 ;  /* 0x0000000440207223 */ /* 0x042fe20000000057 */
        /* <DEDUP_REMOVED lines=16> */
[C---:B--2---:R-:W-:Y:S01]  /*5110*/  FFMA R30, R20.reuse, R8, R97 ;  /* 0x00000008141e7223 */ /* 0x044fe20000000061 */
[----:B------:R-:W-:Y:S01]  /*5120*/  FFMA R32, R20, R12, R95 ;  /* 0x0000000c14207223 */ /* 0x000fe2000000005f */
[----:B------:R-:W-:Y:S01]  /*5130*/  FFMA R207, R67, R19, R28 ;  /* 0x0000001343cf7223 */ /* 0x000fe2000000001c */
[----:B------:R-:W-:Y:S01]  /*5140*/  FFMA R62, R62, R10, R61 ;  /* 0x0000000a3e3e7223 */ /* 0x000fe2000000003d */
[C---:B------:R-:W-:Y:S01]  /*5150*/  FFMA R28, R20.reuse, R16, R101 ;  /* 0x00000010141c7223 */ /* 0x040fe20000000065 */
[C---:B------:R-:W-:Y:S01]  /*5160*/  FFMA R31, R21.reuse, R9, R30 ;  /* 0x00000009151f7223 */ /* 0x040fe2000000001e */
[C---:B------:R-:W-:Y:S01]  /*5170*/  FFMA R29, R21.reuse, R13, R32 ;  /* 0x0000000d151d7223 */ /* 0x040fe20000000020 */
[----:B------:R-:W-:Y:S01]  /*5180*/  FFMA R20, R20, R4, R93 ;  /* 0x0000000414147223 */ /* 0x000fe2000000005d */
[----:B------:R-:W-:Y:S01]  /*5190*/  FFMA R33, R21, R17, R28 ;  /* 0x0000001115217223 */ /* 0x000fe2000000001c */
[----:B------:R-:W-:Y:S01]  /*51a0*/  FFMA R125, R63, R11, R62 ;  /* 0x0000000b3f7d7223 */ /* 0x000fe2000000003e */
[C---:B------:R-:W-:Y:S01]  /*51b0*/  FFMA R76, R22.reuse, R10, R31 ;  /* 0x0000000a164c7223 */ /* 0x040fe2000000001f */
[----:B------:R-:W-:Y:S01]  /*51c0*/  FFMA R21, R21, R5, R20 ;  /* 0x0000000515157223 */ /* 0x000fe20000000014 */
[C---:B------:R-:W-:Y:S01]  /*51d0*/  FFMA R78, R22.reuse, R14, R29 ;  /* 0x0000000e164e7223 */ /* 0x040fe2000000001d */
[----:B------:R-:W2:Y:S01]  /*51e0*/  LDS.128 R60, [R59+0x140] ;  /* 0x000140003b3c7984 */ /* 0x000ea20000000c00 */
[C---:B------:R-:W-:Y:S01]  /*51f0*/  FFMA R20, R22.reuse, R18, R33 ;  /* 0x0000001216147223 */ /* 0x040fe20000000021 */
[-C--:B------:R-:W-:Y:S01]  /*5200*/  FFMA R139, R35, R19.reuse, R34 ;  /* 0x00000013238b7223 */ /* 0x080fe20000000022 */
[----:B------:R-:W-:Y:S01]  /*5210*/  FFMA R22, R22, R6, R21 ;  /* 0x0000000616167223 */ /* 0x000fe20000000015 */
[----:B------:R-:W4:Y:S01]  /*5220*/  LDS.128 R28, [R59+0x40] ;  /* 0x000040003b1c7984 */ /* 0x000f220000000c00 */
[C---:B------:R-:W-:Y:S01]  /*5230*/  FFMA R209, R23.reuse, R19, R20 ;  /* 0x0000001317d17223 */ /* 0x040fe20000000014 */
[C---:B---3--:R-:W-:Y:S01]  /*5240*/  FFMA R20, R24.reuse, R8, R81 ;  /* 0x0000000818147223 */ /* 0x048fe20000000051 */
[C---:B------:R-:W-:Y:S01]  /*5250*/  FFMA R95, R23.reuse, R7, R22 ;  /* 0x00000007175f7223 */ /* 0x040fe20000000016 */
[----:B------:R-:W3:Y:S01]  /*5260*/  LDS.128 R32, [R59+0xc0] ;  /* 0x0000c0003b207984 */ /* 0x000ee20000000c00 */
[----:B------:R-:W-:Y:S01]  /*5270*/  FFMA R22, R24, R12, R77 ;  /* 0x0000000c18167223 */ /* 0x000fe2000000004d */
[----:B------:R-:W-:Y:S01]  /*5280*/  FFMA R64, R64, R8, R85 ;  /* 0x0000000840407223 */ /* 0x000fe20000000055 */
[C---:B------:R-:W-:Y:S01]  /*5290*/  FFMA R93, R23.reuse, R11, R76 ;  /* 0x0000000b175d7223 */ /* 0x040fe2000000004c */
[C---:B------:R-:W-:Y:S01]  /*52a0*/  FFMA R76, R24.reuse, R4, R79 ;  /* 0x00000004184c7223 */ /* 0x040fe2000000004f */
[----:B------:R-:W-:Y:S01]  /*52b0*/  FFMA R101, R23, R15, R78 ;  /* 0x0000000f17657223 */ /* 0x000fe2000000004e */
[C---:B------:R-:W-:Y:S01]  /*52c0*/  FFMA R79, R25.reuse, R13, R22 ;  /* 0x0000000d194f7223 */ /* 0x040fe20000000016 */
[-C--:B------:R-:W-:Y:S01]  /*52d0*/  FFMA R81, R25, R9.reuse, R20 ;  /* 0x0000000919517223 */ /* 0x080fe20000000014 */
[----:B------:R-:W-:Y:S01]  /*52e0*/  FFMA R65, R65, R9, R64 ;  /* 0x0000000941417223 */ /* 0x000fe20000000040 */
[----:B------:R-:W-:Y:S01]  /*52f0*/  FFMA R24, R24, R16, R83 ;  /* 0x0000001018187223 */ /* 0x000fe20000000053 */
[----:B------:R-:W3:Y:S01]  /*5300*/  LDS.128 R20, [R58+0xc0] ;  /* 0x0000c0003a147984 */ /* 0x000ee20000000c00 */
[C---:B------:R-:W-:Y:S01]  /*5310*/  FFMA R77, R25.reuse, R5, R76 ;  /* 0x00000005194d7223 */ /* 0x040fe2000000004c */
[----:B------:R-:W-:Y:S01]  /*5320*/  FFMA R66, R66, R10, R65 ;  /* 0x0000000a42427223 */ /* 0x000fe20000000041 */
[----:B------:R-:W-:Y:S01]  /*5330*/  FFMA R25, R25, R17, R24 ;  /* 0x0000001119197223 */ /* 0x000fe20000000018 */
[C---:B------:R-:W-:Y:S01]  /*5340*/  FFMA R76, R26.reuse, R14, R79 ;  /* 0x0000000e1a4c7223 */ /* 0x040fe2000000004f */
[C---:B------:R-:W-:Y:S01]  /*5350*/  FFMA R78, R26.reuse, R6, R77 ;  /* 0x000000061a4e7223 */ /* 0x040fe2000000004d */
[C---:B------:R-:W-:Y:S01]  /*5360*/  FFMA R24, R26.reuse, R10, R81 ;  /* 0x0000000a1a187223 */ /* 0x040fe20000000051 */
[----:B------:R-:W-:Y:S01]  /*5370*/  FFMA R26, R26, R18, R25 ;  /* 0x000000121a1a7223 */ /* 0x000fe20000000019 */
[----:B------:R-:W-:Y:S01]  /*5380*/  FFMA R87, R67, R11, R66 ;  /* 0x0000000b43577223 */ /* 0x000fe20000000042 */
[C---:B------:R-:W-:Y:S01]  /*5390*/  FFMA R79, R27.reuse, R7, R78 ;  /* 0x000000071b4f7223 */ /* 0x040fe2000000004e */
[----:B------:R-:W3:Y:S01]  /*53a0*/  LDS.128 R64, [R59+0x1c0] ;  /* 0x0001c0003b407984 */ /* 0x000ee20000000c00 */
[C---:B------:R-:W-:Y:S01]  /*53b0*/  FFMA R77, R27.reuse, R15, R76 ;  /* 0x0000000f1b4d7223 */ /* 0x040fe2000000004c */
[C---:B------:R-:W-:Y:S01]  /*53c0*/  FFMA R81, R27.reuse, R11, R24 ;  /* 0x0000000b1b517223 */ /* 0x040fe20000000018 */
[----:B------:R-:W-:Y:S01]  /*53d0*/  FFMA R83, R27, R19, R26 ;  /* 0x000000131b537223 */ /* 0x000fe2000000001a */
[C---:B-1----:R-:W-:Y:S01]  /*53e0*/  FFMA R4, R68.reuse, R4, R99 ;  /* 0x0000000444047223 */ /* 0x042fe20000000063 */
[----:B------:R-:W1:Y:S01]  /*53f0*/  LDS.128 R24, [R58+0x140] ;  /* 0x000140003a187984 */ /* 0x000e620000000c00 */
[C---:B------:R-:W-:Y:S01]  /*5400*/  FFMA R8, R68.reuse, R8, R105 ;  /* 0x0000000844087223 */ /* 0x040fe20000000069 */
[C---:B------:R-:W-:Y:S01]  /*5410*/  FFMA R12, R68.reuse, R12, R103 ;  /* 0x0000000c440c7223 */ /* 0x040fe20000000067 */
[C---:B------:R-:W-:Y:S01]  /*5420*/  FFMA R5, R69.reuse, R5, R4 ;  /* 0x0000000545057223 */ /* 0x040fe20000000004 */
[----:B------:R-:W-:Y:S01]  /*5430*/  FFMA R16, R68, R16, R113 ;  /* 0x0000001044107223 */ /* 0x000fe20000000071 */
[C---:B------:R-:W-:Y:S01]  /*5440*/  FFMA R9, R69.reuse, R9, R8 ;  /* 0x0000000945097223 */ /* 0x040fe20000000008 */
[----:B------:R-:W-:Y:S01]  /*5450*/  FFMA R13, R69, R13, R12 ;  /* 0x0000000d450d7223 */ /* 0x000fe2000000000c */
[----:B------:R-:W-:Y:S01]  /*5460*/  FFMA R6, R70, R6, R5 ;  /* 0x0000000646067223 */ /* 0x000fe20000000005 */
[----:B--2---:R-:W-:Y:S01]  /*5470*/  FFMA R4, R72, R60, R111 ;  /* 0x0000003c48047223 */ /* 0x004fe2000000006f */
[C---:B------:R-:W-:Y:S01]  /*5480*/  FFMA R10, R70.reuse, R10, R9 ;  /* 0x0000000a460a7223 */ /* 0x040fe20000000009 */
[----:B------:R-:W-:Y:S01]  /*5490*/  FFMA R14, R70, R14, R13 ;  /* 0x0000000e460e7223 */ /* 0x000fe2000000000d */
[C---:B------:R-:W-:Y:S01]  /*54a0*/  FFMA R85, R71.reuse, R7, R6 ;  /* 0x0000000747557223 */ /* 0x040fe20000000006 */
[C---:B----4-:R-:W-:Y:S01]  /*54b0*/  FFMA R6, R72.reuse, R28, R109 ;  /* 0x0000001c48067223 */ /* 0x050fe2000000006d */
[----:B------:R-:W-:Y:S01]  /*54c0*/  FFMA R97, R71, R11, R10 ;  /* 0x0000000b47617223 */ /* 0x000fe2000000000a */
[C---:B------:R-:W-:Y:S01]  /*54d0*/  FFMA R13, R73.reuse, R61, R4 ;  /* 0x0000003d490d7223 */ /* 0x040fe20000000004 */
[----:B---3--:R-:W-:Y:S01]  /*54e0*/  FFMA R8, R72, R32, R107 ;  /* 0x0000002048087223 */ /* 0x008fe2000000006b */
[----:B------:R-:W-:Y:S01]  /*54f0*/  FFMA R11, R73, R29, R6 ;  /* 0x0000001d490b7223 */ /* 0x000fe20000000006 */
[----:B------:R-:W-:Y:S01]  /*5500*/  FFMA R17, R69, R17, R16 ;  /* 0x0000001145117223 */ /* 0x000fe20000000010 */
[----:B------:R-:W2:Y:S01]  /*5510*/  LDS.128 R4, [R58+0x1c0] ;  /* 0x0001c0003a047984 */ /* 0x000ea20000000c00 */
        /* <DEDUP_REMOVED lines=24> */
[----:B------:R-:W-:Y:S01]  /*56a0*/  FFMA R16, R22, R34, R13 ;  /* 0x0000002216107223 */ /* 0x000fe2000000000d */
[C---:B-1----:R-:W-:Y:S01]  /*56b0*/  FFMA R14, R24.reuse, R28, R159 ;  /* 0x0000001c180e7223 */ /* 0x042fe2000000009f */
        /* <DEDUP_REMOVED lines=12> */
[----:B------:R-:W-:Y:S01]  /*5780*/  FFMA R20, R26, R34, R17 ;  /* 0x000000221a147223 */ /* 0x000fe20000000011 */
[C---:B------:R-:W-:Y:S01]  /*5790*/  FFMA R121, R27.reuse, R31, R18 ;  /* 0x0000001f1b797223 */ /* 0x040fe20000000012 */
[C---:B------:R-:W-:Y:S01]  /*57a0*/  FFMA R119, R27.reuse, R63, R16 ;  /* 0x0000003f1b777223 */ /* 0x040fe20000000010 */
[C---:B--2---:R-:W-:Y:S01]  /*57b0*/  FFMA R18, R4.reuse, R28, R163 ;  /* 0x0000001c04127223 */ /* 0x044fe200000000a3 */
        /* <DEDUP_REMOVED lines=154> */
[C---:B--2---:R-:W-:Y:S01]  /*6160*/  FFMA R4, R8.reuse, R64, R207 ;  /* 0x0000004008047223 */ /* 0x044fe200000000cf */
        /* <DEDUP_REMOVED lines=11> */
[----:B------:R-:W-:Y:S01]  /*6220*/  FFMA R6, R10, R30, R7 ;  /* 0x0000001e0a067223 */ /* 0x000fe20000000007 */
[----:B------:R-:W-:Y:S01]  /*6230*/  FFMA R199, R11, R67, R4 ;  /* 0x000000430bc77223 */ /* 0x000fe20000000004 */
[----:B------:R-:W-:Y:S01]  /*6240*/  FFMA R73, R73, R65, R72 ;  /* 0x0000004149497223 */ /* 0x000fe20000000048 */
[----:B---3--:R-:W-:Y:S01]  /*6250*/  FFMA R4, R12, R64, R209 ;  /* 0x000000400c047223 */ /* 0x008fe200000000d1 */
        /* <DEDUP_REMOVED lines=14> */
[----:B------:R-:W-:Y:S01]  /*6340*/  LDS.128 R72, [R58+0x50] ;  /* 0x000050003a487984 */ /* 0x000fe20000000c00 */
[C---:B------:R-:W-:Y:S01]  /*6350*/  FFMA R76, R14.reuse, R62, R7 ;  /* 0x0000003e0e4c7223 */ /* 0x040fe20000000007 */
[C---:B------:R-:W-:Y:S01]  /*6360*/  FFMA R78, R14.reuse, R30, R5 ;  /* 0x0000001e0e4e7223 */ /* 0x040fe20000000005 */
[----:B------:R-:W-:Y:S01]  /*6370*/  FFMA R14, R14, R34, R13 ;  /* 0x000000220e0e7223 */ /* 0x000fe2000000000d */
[----:B------:R-:W3:Y:S01]  /*6380*/  LDS.128 R8, [R59+0x150] ;  /* 0x000150003b087984 */ /* 0x000ee20000000c00 */
[C---:B------:R-:W-:Y:S01]  /*6390*/  FFMA R101, R15.reuse, R67, R12 ;  /* 0x000000430f657223 */ /* 0x040fe2000000000c */
[C---:B-1----:R-:W-:Y:S01]  /*63a0*/  FFMA R12, R16.reuse, R60, R81 ;  /* 0x0000003c100c7223 */ /* 0x042fe20000000051 */
[----:B------:R-:W-:Y:S01]  /*63b0*/  FFMA R95, R15, R35, R14 ;  /* 0x000000230f5f7223 */ /* 0x000fe2000000000e */
[----:B------:R-:W1:Y:S01]  /*63c0*/  LDS.128 R20, [R59+0x1d0] ;  /* 0x0001d0003b147984 */ /* 0x000e620000000c00 */
[C---:B------:R-:W-:Y:S01]  /*63d0*/  FFMA R14, R16.reuse, R28, R77 ;  /* 0x0000001c100e7223 */ /* 0x040fe2000000004d */
[----:B------:R-:W-:Y:S01]  /*63e0*/  FFMA R155, R27, R67, R26 ;  /* 0x000000431b9b7223 */ /* 0x000fe2000000001a */
[C---:B------:R-:W-:Y:S01]  /*63f0*/  FFMA R93, R15.reuse, R63, R76 ;  /* 0x0000003f0f5d7223 */ /* 0x040fe2000000004c */
[----:B------:R-:W4:Y:S01]  /*6400*/  LDS.128 R4, [R59+0x50] ;  /* 0x000050003b047984 */ /* 0x000f220000000c00 */
        /* <DEDUP_REMOVED lines=11> */
[----:B------:R-:W-:Y:S01]  /*64c0*/  FFMA R16, R18, R62, R81 ;  /* 0x0000003e12107223 */ /* 0x000fe20000000051 */
[----:B--2---:R-:W-:Y:S01]  /*64d0*/  FFMA R28, R68, R28, R89 ;  /* 0x0000001c441c7223 */ /* 0x004fe20000000059 */
[----:B------:R-:W-:Y:S01]  /*64e0*/  FFMA R18, R18, R66, R17 ;  /* 0x0000004212127223 */ /* 0x000fe20000000011 */
[C---:B------:R-:W-:Y:S01]  /*64f0*/  FFMA R79, R19.reuse, R35, R78 ;  /* 0x00000023134f7223 */ /* 0x040fe2000000004e */
[C---:B------:R-:W-:Y:S01]  /*6500*/  FFMA R77, R19.reuse, R31, R76 ;  /* 0x0000001f134d7223 */ /* 0x040fe2000000004c */
[C---:B------:R-:W-:Y:S01]  /*6510*/  FFMA R81, R19.reuse, R63, R16 ;  /* 0x0000003f13517223 */ /* 0x040fe20000000010 */
[----:B------:R-:W-:Y:S01]  /*6520*/  FFMA R83, R19, R67, R18 ;  /* 0x0000004313537223 */ /* 0x000fe20000000012 */
[C---:B------:R-:W-:Y:S01]  /*6530*/  FFMA R29, R69.reuse, R29, R28 ;  /* 0x0000001d451d7223 */ /* 0x040fe2000000001c */
[C---:B------:R-:W-:Y:S01]  /*6540*/  FFMA R32, R68.reuse, R32, R85 ;  /* 0x0000002044207223 */ /* 0x040fe20000000055 */
[----:B------:R-:W2:Y:S01]  /*6550*/  LDS.128 R16, [R58+0x150] ;  /* 0x000150003a107984 */ /* 0x000ea20000000c00 */
        /* <DEDUP_REMOVED lines=9> */
[----:B---3--:R-:W-:Y:S01]  /*65f0*/  FFMA R30, R72, R8, R103 ;  /* 0x00000008481e7223 */ /* 0x008fe20000000067 */
[C---:B------:R-:W-:Y:S01]  /*6600*/  FFMA R85, R71.reuse, R35, R34 ;  /* 0x0000002347557223 */ /* 0x040fe20000000022 */
[----:B------:R-:W-:Y:S01]  /*6610*/  FFMA R66, R70, R66, R65 ;  /* 0x0000004246427223 */ /* 0x000fe20000000041 */
[----:B------:R-:W-:Y:S01]  /*6620*/  FFMA R97, R71, R63, R62 ;  /* 0x0000003f47617223 */ /* 0x000fe2000000003e */
[C---:B-1----:R-:W-:Y:S01]  /*6630*/  FFMA R28, R72.reuse, R20, R109 ;  /* 0x00000014481c7223 */ /* 0x042fe2000000006d */
[----:B------:R-:W-:Y:S01]  /*6640*/  FFMA R35, R73, R9, R30 ;  /* 0x0000000949237223 */ /* 0x000fe2000000001e */
[----:B------:R-:W-:Y:S01]  /*6650*/  FFMA R99, R71, R67, R66 ;  /* 0x0000004347637223 */ /* 0x000fe20000000042 */
[----:B----4-:R-:W-:Y:S01]  /*6660*/  FFMA R32, R72, R4, R107 ;  /* 0x0000000448207223 */ /* 0x010fe2000000006b */
[C---:B------:R-:W-:Y:S01]  /*6670*/  FFMA R61, R73.reuse, R21, R28 ;  /* 0x00000015493d7223 */ /* 0x040fe2000000001c */
[C---:B------:R-:W-:Y:S01]  /*6680*/  FFMA R34, R74.reuse, R10, R35 ;  /* 0x0000000a4a227223 */ /* 0x040fe20000000023 */
[----:B------:R-:W1:Y:S01]  /*6690*/  LDS.128 R28, [R58+0x1d0] ;  /* 0x0001d0003a1c7984 */ /* 0x000e620000000c00 */
        /* <DEDUP_REMOVED lines=179> */
[C---:B------:R-:W-:Y:S01]  /*71d0*/  FFMA R16, R28.reuse, R20, R203 ;  /* 0x000000141c107223 */ /* 0x040fe200000000cb */
[----:B------:R-:W-:Y:S01]  /*71e0*/  FFMA R28, R28, R8, R125 ;  /* 0x000000081c1c7223 */ /* 0x000fe2000000007d */
[C---:B------:R-:W-:Y:S01]  /*71f0*/  FFMA R17, R29.reuse, R25, R60 ;  /* 0x000000191d117223 */ /* 0x040fe2000000003c */
[C---:B------:R-:W-:Y:S01]  /*7200*/  FFMA R19, R29.reuse, R5, R18 ;  /* 0x000000051d137223 */ /* 0x040fe20000000012 */
[----:B------:R-:W2:Y:S01]  /*7210*/  LDS.128 R64, [R58+0x3150] ;  /* 0x003150003a407984 */ /* 0x000ea20000000c00 */
        /* <DEDUP_REMOVED lines=18> */
[----:B------:R-:W1:Y:S01]  /*7340*/  LDS.128 R68, [R58+0x31d0] ;  /* 0x0031d0003a447984 */ /* 0x000e620000000c00 */
[----:B------:R-:W-:Y:S01]  /*7350*/  FFMA R16, R34, R22, R29 ;  /* 0x0000001622107223 */ /* 0x000fe2000000001d */
[C---:B------:R-:W-:Y:S01]  /*7360*/  FFMA R129, R35.reuse, R27, R28 ;  /* 0x0000001b23817223 */ /* 0x040fe2000000001c */
[----:B------:R-:W-:Y:S01]  /*7370*/  FFMA R127, R35, R7, R18 ;  /* 0x00000007237f7223 */ /* 0x000fe20000000012 */
        /* <DEDUP_REMOVED lines=17> */
[----:B------:R-:W-:Y:S01]  /*7490*/  LDS.128 R72, [R58+0x60] ;  /* 0x000060003a487984 */ /* 0x000fe20000000c00 */
[-C--:B------:R-:W-:Y:S01]  /*74a0*/  FFMA R125, R31, R11.reuse, R30 ;  /* 0x0000000b1f7d7223 */ /* 0x080fe2000000001e */
[C---:B------:R-:W-:Y:S01]  /*74b0*/  FFMA R12, R14.reuse, R22, R29 ;  /* 0x000000160e0c7223 */ /* 0x040fe2000000001d */
[----:B------:R-:W-:Y:S01]  /*74c0*/  FFMA R14, R14, R26, R13 ;  /* 0x0000001a0e0e7223 */ /* 0x000fe2000000000d */
[----:B------:R-:W3:Y:S01]  /*74d0*/  LDS.128 R16, [R59+0x60] ;  /* 0x000060003b107984 */ /* 0x000ee20000000c00 */
[C---:B------:R-:W-:Y:S01]  /*74e0*/  FFMA R95, R15.reuse, R11, R76 ;  /* 0x0000000b0f5f7223 */ /* 0x040fe2000000004c */
[C---:B------:R-:W-:Y:S01]  /*74f0*/  FFMA R101, R15.reuse, R23, R12 ;  /* 0x000000170f657223 */ /* 0x040fe2000000000c */
[C---:B------:R-:W-:Y:S01]  /*7500*/  FFMA R87, R15.reuse, R27, R14 ;  /* 0x0000001b0f577223 */ /* 0x040fe2000000000e */
[----:B------:R-:W4:Y:S01]  /*7510*/  LDS.128 R32, [R59+0x160] ;  /* 0x000160003b207984 */ /* 0x000f220000000c00 */
[C---:B--2---:R-:W-:Y:S01]  /*7520*/  FFMA R14, R64.reuse, R4, R77 ;  /* 0x00000004400e7223 */ /* 0x044fe2000000004d */
[C---:B------:R-:W-:Y:S01]  /*7530*/  FFMA R12, R64.reuse, R8, R81 ;  /* 0x00000008400c7223 */ /* 0x040fe20000000051 */
[C---:B------:R-:W-:Y:S01]  /*7540*/  FFMA R76, R64.reuse, R24, R79 ;  /* 0x00000018404c7223 */ /* 0x040fe2000000004f */
[----:B------:R-:W2:Y:S01]  /*7550*/  LDS.128 R28, [R59+0xe0] ;  /* 0x0000e0003b1c7984 */ /* 0x000ea20000000c00 */
[----:B------:R-:W-:Y:S01]  /*7560*/  FFMA R93, R15, R7, R78 ;  /* 0x000000070f5d7223 */ /* 0x000fe2000000004e */
        /* <DEDUP_REMOVED lines=9> */
[----:B------:R-:W-:Y:S01]  /*7600*/  FFMA R64, R66, R10, R81 ;  /* 0x0000000a42407223 */ /* 0x000fe20000000051 */
[----:B-1----:R-:W-:Y:S01]  /*7610*/  FFMA R4, R68, R4, R89 ;  /* 0x0000000444047223 */ /* 0x002fe20000000059 */
[----:B------:R-:W-:Y:S01]  /*7620*/  FFMA R66, R66, R22, R65 ;  /* 0x0000001642427223 */ /* 0x000fe20000000041 */
[C---:B------:R-:W-:Y:S01]  /*7630*/  FFMA R77, R67.reuse, R27, R78 ;  /* 0x0000001b434d7223 */ /* 0x040fe2000000004e */
[C---:B------:R-:W-:Y:S01]  /*7640*/  FFMA R79, R67.reuse, R7, R76 ;  /* 0x00000007434f7223 */ /* 0x040fe2000000004c */
[C---:B------:R-:W-:Y:S01]  /*7650*/  FFMA R81, R67.reuse, R11, R64 ;  /* 0x0000000b43517223 */ /* 0x040fe20000000040 */
[----:B------:R-:W-:Y:S01]  /*7660*/  FFMA R83, R67, R23, R66 ;  /* 0x0000001743537223 */ /* 0x000fe20000000042 */
[C---:B------:R-:W-:Y:S01]  /*7670*/  FFMA R5, R69.reuse, R5, R4 ;  /* 0x0000000545057223 */ /* 0x040fe20000000004 */
[C---:B------:R-:W-:Y:S01]  /*7680*/  FFMA R8, R68.reuse, R8, R97 ;  /* 0x0000000844087223 */ /* 0x040fe20000000061 */
[----:B------:R-:W1:Y:S01]  /*7690*/  LDS.128 R64, [R58+0x160] ;  /* 0x000160003a407984 */ /* 0x000e620000000c00 */
        /* <DEDUP_REMOVED lines=9> */
[----:B------:R-:W-:Y:S01]  /*7730*/  LDS.128 R96, [R58+0x170] ;  /* 0x000170003a607984 */ /* 0x000fe20000000c00 */
[----:B------:R-:W-:Y:S01]  /*7740*/  FFMA R89, R71, R11, R10 ;  /* 0x0000000b47597223 */ /* 0x000fe2000000000a */
[----:B---3--:R-:W-:Y:S01]  /*7750*/  FFMA R6, R72, R16, R103 ;  /* 0x0000001048067223 */ /* 0x008fe20000000067 */
[----:B------:R-:W-:Y:S01]  /*7760*/  FFMA R26, R70, R26, R25 ;  /* 0x0000001a461a7223 */ /* 0x000fe20000000019 */
[----:B----4-:R-:W-:-:S02]  /*7770*/  FFMA R4, R72, R32, R107 ;  /* 0x0000002048047223 */ /* 0x010fc4000000006b */
[----:B------:R-:W-:Y:S01]  /*7780*/  FFMA R11, R73, R17, R6 ;  /* 0x00000011490b7223 */ /* 0x000fe20000000006 */
[C---:B------:R-:W-:Y:S01]  /*7790*/  FFMA R69, R71.reuse, R27, R26 ;  /* 0x0000001b47457223 */ /* 0x040fe2000000001a */
[----:B------:R-:W-:Y:S01]  /*77a0*/  FFMA R71, R71, R23, R22 ;  /* 0x0000001747477223 */ /* 0x000fe20000000016 */
[----:B--2---:R-:W-:Y:S01]  /*77b0*/  FFMA R8, R72, R28, R109 ;  /* 0x0000001c48087223 */ /* 0x004fe2000000006d */
[C---:B------:R-:W-:Y:S01]  /*77c0*/  FFMA R21, R73.reuse, R33, R4 ;  /* 0x0000002149157223 */ /* 0x040fe20000000004 */
[----:B------:R-:W-:Y:S01]  /*77d0*/  FFMA R10, R74, R18, R11 ;  /* 0x000000124a0a7223 */ /* 0x000fe2000000000b */
[----:B------:R-:W2:Y:S01]  /*77e0*/  LDS.128 R4, [R58+0x1e0] ;  /* 0x0001e0003a047984 */ /* 0x000ea20000000c00 */
[----:B------:R-:W-:Y:S01]  /*77f0*/  FFMA R72, R72, R60, R105 ;  /* 0x0000003c48487223 */ /* 0x000fe20000000069 */
[C---:B------:R-:W-:Y:S01]  /*7800*/  FFMA R9, R73.reuse, R29, R8 ;  /* 0x0000001d49097223 */ /* 0x040fe20000000008 */
[C---:B------:R-:W-:Y:S01]  /*7810*/  FFMA R8, R74.reuse, R34, R21 ;  /* 0x000000224a087223 */ /* 0x040fe20000000015 */
[----:B------:R-:W-:Y:S01]  /*7820*/  LDS.128 R104, [R58+0xf0] ;  /* 0x0000f0003a687984 */ /* 0x000fe20000000c00 */
        /* <DEDUP_REMOVED lines=204> */
[----:B------:R-:W1:Y:S01]  /*84f0*/  LDS.128 R64, [R58+0x3160] ;  /* 0x003160003a407984 */ /* 0x000e620000000c00 */
[----:B------:R-:W-:Y:S01]  /*8500*/  FFMA R10, R10, R34, R9 ;  /* 0x000000220a0a7223 */ /* 0x000fe20000000009 */
[C---:B------:R-:W-:Y:S01]  /*8510*/  FFMA R139, R11.reuse, R63, R8 ;  /* 0x0000003f0b8b7223 */ /* 0x040fe20000000008 */
[C---:B------:R-:W-:Y:S01]  /*8520*/  FFMA R131, R11.reuse, R19, R20 ;  /* 0x000000130b837223 */ /* 0x040fe20000000014 */
[----:B------:R-:W2:Y:S01]  /*8530*/  LDS.128 R4, [R58+0x31e0] ;  /* 0x0031e0003a047984 */ /* 0x000ea20000000c00 */
[C---:B------:R-:W-:Y:S01]  /*8540*/  FFMA R129, R11.reuse, R35, R10 ;  /* 0x000000230b817223 */ /* 0x040fe2000000000a */
[C---:B---3--:R-:W-:Y:S01]  /*8550*/  FFMA R8, R12.reuse, R60, R101 ;  /* 0x0000003c0c087223 */ /* 0x048fe20000000065 */
        /* <DEDUP_REMOVED lines=11> */
[----:B------:R-:W-:Y:S01]  /*8610*/  LDS.128 R108, [R58+0x70] ;  /* 0x000070003a6c7984 */ /* 0x000fe20000000c00 */
[----:B------:R-:W-:Y:S01]  /*8620*/  FFMA R14, R14, R30, R13 ;  /* 0x0000001e0e0e7223 */ /* 0x000fe2000000000d */
[C---:B------:R-:W-:Y:S01]  /*8630*/  FFMA R181, R15.reuse, R35, R68 ;  /* 0x000000230fb57223 */ /* 0x040fe20000000044 */
[C---:B------:R-:W-:Y:S01]  /*8640*/  FFMA R189, R15.reuse, R63, R12 ;  /* 0x0000003f0fbd7223 */ /* 0x040fe2000000000c */
[----:B------:R-:W3:Y:S01]  /*8650*/  LDS.128 R8, [R59+0x70] ;  /* 0x000070003b087984 */ /* 0x000ee20000000c00 */
[C---:B------:R-:W-:Y:S01]  /*8660*/  FFMA R183, R15.reuse, R31, R14 ;  /* 0x0000001f0fb77223 */ /* 0x040fe2000000000e */
[----:B------:R-:W-:-:S02]  /*8670*/  FFMA R185, R15, R19, R70 ;  /* 0x000000130fb97223 */ /* 0x000fc40000000046 */
[----:B------:R-:W4:Y:S04]  /*8680*/  LDS.128 R20, [R59+0xf0] ;  /* 0x0000f0003b147984 */ /* 0x000f280000000c00 */
[----:B------:R-:W4:Y:S04]  /*8690*/  LDS.128 R24, [R59+0x170] ;  /* 0x000170003b187984 */ /* 0x000f280000000c00 */
[----:B------:R2:W4:Y:S04]  /*86a0*/  LDS.128 R100, [R59+0x1f0] ;  /* 0x0001f0003b647984 */ /* 0x0005280000000c00 */
[----:B------:R-:W4:Y:S01]  /*86b0*/  LDS.128 R92, [R58+0x1f0] ;  /* 0x0001f0003a5c7984 */ /* 0x000f220000000c00 */
[C---:B-1----:R-:W-:Y:S01]  /*86c0*/  FFMA R68, R64.reuse, R28, R77 ;  /* 0x0000001c40447223 */ /* 0x042fe2000000004d */
        /* <DEDUP_REMOVED lines=9> */
[-C--:B------:R-:W-:Y:S01]  /*8760*/  FFMA R59, R65, R33.reuse, R12 ;  /* 0x00000021413b7223 */ /* 0x080fe2000000000c */
[C---:B------:R-:W-:Y:S01]  /*8770*/  FFMA R33, R5.reuse, R33, R32 ;  /* 0x0000002105217223 */ /* 0x040fe20000000020 */
[C---:B------:R-:W-:Y:S01]  /*8780*/  FFMA R29, R5.reuse, R29, R28 ;  /* 0x0000001d051d7223 */ /* 0x040fe2000000001c */
[C---:B------:R-:W-:Y:S01]  /*8790*/  FFMA R17, R5.reuse, R17, R16 ;  /* 0x0000001105117223 */ /* 0x040fe20000000010 */
[-C--:B------:R-:W-:Y:S01]  /*87a0*/  FFMA R5, R5, R61.reuse, R4 ;  /* 0x0000003d05057223 */ /* 0x080fe20000000004 */
[----:B------:R-:W-:Y:S01]  /*87b0*/  FFMA R65, R65, R61, R64 ;  /* 0x0000003d41417223 */ /* 0x000fe20000000040 */
[C---:B------:R-:W-:Y:S01]  /*87c0*/  FFMA R64, R66.reuse, R30, R13 ;  /* 0x0000001e42407223 */ /* 0x040fe2000000000d */
[C---:B------:R-:W-:Y:S01]  /*87d0*/  FFMA R14, R66.reuse, R18, R15 ;  /* 0x00000012420e7223 */ /* 0x040fe2000000000f */
[-C--:B------:R-:W-:Y:S01]  /*87e0*/  FFMA R12, R66, R34.reuse, R59 ;  /* 0x00000022420c7223 */ /* 0x080fe2000000003b */
        /* <DEDUP_REMOVED lines=8> */
[C---:B---3--:R-:W-:Y:S01]  /*8870*/  FFMA R6, R108.reuse, R8, R73 ;  /* 0x000000086c067223 */ /* 0x048fe20000000049 */
[C---:B----4-:R-:W-:Y:S01]  /*8880*/  FFMA R12, R108.reuse, R20, R219 ;  /* 0x000000146c0c7223 */ /* 0x050fe200000000db */
        /* <DEDUP_REMOVED lines=9> */
[----:B------:R-:W-:Y:S01]  /*8920*/  FFMA R109, R109, R101, R108 ;  /* 0x000000656d6d7223 */ /* 0x000fe2000000006c */
        /* <DEDUP_REMOVED lines=219> */
[----:B------:R-:W-:Y:S01]  /*96e0*/  IADD3 R4, P2, R40, UR4, RZ ;  /* 0x0000000428047c10 */ /* 0x000fe2000ff5e0ff */
[C---:B------:R-:W-:Y:S01]  /*96f0*/  FFMA R64, R6.reuse, R102, R33 ;  /* 0x0000006606407223 */ /* 0x040fe20000000021 */
[C---:B------:R-:W-:Y:S01]  /*9700*/  FFMA R66, R6.reuse, R26, R31 ;  /* 0x0000001a06427223 */ /* 0x040fe2000000001f */
[C---:B------:R-:W-:Y:S01]  /*9710*/  FFMA R126, R6.reuse, R10, R5 ;  /* 0x0000000a067e7223 */ /* 0x040fe20000000005 */
[----:B------:R-:W-:Y:S01]  /*9720*/  FFMA R6, R6, R22, R29 ;  /* 0x0000001606067223 */ /* 0x000fe2000000001d */
[----:B------:R-:W-:Y:S01]  /*9730*/  LDS.128 R32, [R58+0x31f0] ;  /* 0x0031f0003a207984 */ /* 0x000fe20000000c00 */
[----:B------:R-:W-:-:S02]  /*9740*/  IADD3.X R5, R43, UR5, RZ, P2, !PT ;  /* 0x000000052b057c10 */ /* 0x000fc400097fe4ff */
[----:B------:R-:W-:Y:S01]  /*9750*/  IADD3 R114, P2, R41, UR4, RZ ;  /* 0x0000000429727c10 */ /* 0x000fe2000ff5e0ff */
[----:B------:R-:W1:Y:S01]  /*9760*/  LDS.128 R28, [R58+0x3170] ;  /* 0x003170003a1c7984 */ /* 0x000e620000000c00 */
[----:B------:R-:W-:-:S03]  /*9770*/  IADD3.X R113, R42, UR5, RZ, P3, !PT ;  /* 0x000000052a717c10 */ /* 0x000fc60009ffe4ff */
[----:B------:R-:W-:Y:S06]  /*9780*/  BAR.SYNC 0x0 ;  /* 0x0000000000007b1d */ /* 0x000fec0000000000 */
[----:B------:R-:W-:Y:S01]  /*9790*/  IADD3 R116, P3, R45, UR4, RZ ;  /* 0x000000042d747c10 */ /* 0x000fe2000ff7e0ff */
[----:B------:R-:W-:Y:S01]  /*97a0*/  @!PT LDS RZ, [RZ] ;  /* 0x00000000fffff984 */ /* 0x000fe20000000800 */
[----:B------:R-:W-:Y:S01]  /*97b0*/  @!PT LDS RZ, [RZ] ;  /* 0x00000000fffff984 */ /* 0x000fe20000000800 */
[----:B------:R-:W-:Y:S01]  /*97c0*/  @!PT LDS RZ, [RZ] ;  /* 0x00000000fffff984 */ /* 0x000fe20000000800 */
[----:B------:R2:W-:Y:S01]  /*97d0*/  LDGSTS.E.BYPASS.128 [R38], [R4.64], P1 ;  /* 0x0000000004267fae */ /* 0x0005e20008901c46 */
[----:B------:R-:W-:Y:S02]  /*97e0*/  IADD3.X R115, R44, UR5, RZ, P2, !PT ;  /* 0x000000052c737c10 */ /* 0x000fe400097fe4ff */
[----:B------:R-:W-:Y:S01]  /*97f0*/  IADD3 R118, P2, R47, UR4, RZ ;  /* 0x000000042f767c10 */ /* 0x000fe2000ff5e0ff */
[----:B------:R1:W-:Y:S01]  /*9800*/  LDGSTS.E.BYPASS.128 [R2], [R112.64], P1 ;  /* 0x0000000070027fae */ /* 0x0003e20008901c46 */
[----:B------:R-:W-:-:S02]  /*9810*/  IADD3.X R117, R46, UR5, RZ, P3, !PT ;  /* 0x000000052e757c10 */ /* 0x000fc40009ffe4ff */
[----:B------:R-:W-:Y:S01]  /*9820*/  IADD3 R120, P3, R48, UR4, RZ ;  /* 0x0000000430787c10 */ /* 0x000fe2000ff7e0ff */
[----:B------:R3:W-:Y:S01]  /*9830*/  LDGSTS.E.BYPASS.128 [R3], [R114.64], P1 ;  /* 0x0000000072037fae */ /* 0x0007e20008901c46 */
[----:B------:R-:W-:Y:S02]  /*9840*/  IADD3.X R119, R49, UR5, RZ, P2, !PT ;  /* 0x0000000531777c10 */ /* 0x000fe400097fe4ff */
[----:B------:R-:W-:Y:S01]  /*9850*/  IADD3 R124, P2, R51, UR4, RZ ;  /* 0x00000004337c7c10 */ /* 0x000fe2000ff5e0ff */
[----:B------:R3:W-:Y:S01]  /*9860*/  LDGSTS.E.BYPASS.128 [R37], [R116.64], P1 ;  /* 0x0000000074257fae */ /* 0x0007e20008901c46 */
[----:B------:R-:W-:Y:S01]  /*9870*/  IADD3.X R121, R52, UR5, RZ, P3, !PT ;  /* 0x0000000534797c10 */ /* 0x000fe20009ffe4ff */
[----:B--2---:R-:W-:Y:S01]  /*9880*/  FFMA R5, R7, R23, R6 ;  /* 0x0000001707057223 */ /* 0x004fe20000000006 */
[----:B------:R-:W-:Y:S01]  /*9890*/  IADD3.X R123, R53, UR5, RZ, P4, !PT ;  /* 0x00000005357b7c10 */ /* 0x000fe2000a7fe4ff */
[----:B------:R-:W0:Y:S01]  /*98a0*/  LDGDEPBAR ;  /* 0x00000000000079af */ /* 0x000e220000000000 */
[----:B------:R-:W-:Y:S01]  /*98b0*/  IADD3.X R125, R54, UR5, RZ, P2, !PT ;  /* 0x00000005367d7c10 */ /* 0x000fe200097fe4ff */
[C---:B------:R-:W-:Y:S01]  /*98c0*/  FFMA R4, R7.reuse, R11, R126 ;  /* 0x0000000b07047223 */ /* 0x040fe2000000007e */
[C---:B------:R-:W-:Y:S01]  /*98d0*/  FFMA R6, R7.reuse, R27, R66 ;  /* 0x0000001b07067223 */ /* 0x040fe20000000042 */
[----:B------:R3:W-:Y:S01]  /*98e0*/  LDGSTS.E.BYPASS.128 [R38+0x4000], [R118.64], P1 ;  /* 0x0400000076267fae */ /* 0x0007e20008901c46 */
[----:B------:R-:W-:Y:S01]  /*98f0*/  FFMA R7, R7, R103, R64 ;  /* 0x0000006707077223 */ /* 0x000fe20000000040 */
[----:B------:R-:W-:-:S02]  /*9900*/  UIADD3 UR4, UP0, UR4, 0x80, URZ ;  /* 0x0000008004047890 */ /* 0x000fc4000ff1e03f */
[----:B------:R3:W-:Y:S02]  /*9910*/  LDGSTS.E.BYPASS.128 [R2+0x4000], [R120.64], P1 ;  /* 0x0400000078027fae */ /* 0x0007e40008901c46 */
[----:B------:R-:W-:Y:S02]  /*9920*/  UIADD3.X UR5, URZ, UR5, URZ, UP0, !UPT ;  /* 0x000000053f057290 */ /* 0x000fe400087fe43f */
[----:B------:R3:W-:Y:S01]  /*9930*/  LDGSTS.E.BYPASS.128 [R3+0x4000], [R122.64], P1 ;  /* 0x040000007a037fae */ /* 0x0007e20008901c46 */
[C---:B-1----:R-:W-:Y:S01]  /*9940*/  FFMA R112, R28.reuse, R20, R127 ;  /* 0x000000141c707223 */ /* 0x042fe2000000007f */
[C---:B------:R-:W-:Y:S01]  /*9950*/  FFMA R66, R28.reuse, R8, R65 ;  /* 0x000000081c427223 */ /* 0x040fe20000000041 */
[C---:B------:R-:W-:Y:S01]  /*9960*/  FFMA R64, R28.reuse, R24, R59 ;  /* 0x000000181c407223 */ /* 0x040fe2000000003b */
[----:B------:R3:W-:Y:S01]  /*9970*/  LDGSTS.E.BYPASS.128 [R37+0x4000], [R124.64], P1 ;  /* 0x040000007c257fae */ /* 0x0007e20008901c46 */
[-C--:B------:R-:W-:Y:S01]  /*9980*/  FFMA R28, R28, R100.reuse, R67 ;  /* 0x000000641c1c7223 */ /* 0x080fe20000000043 */
[C---:B------:R-:W-:Y:S01]  /*9990*/  FFMA R100, R32.reuse, R100, R187 ;  /* 0x0000006420647223 */ /* 0x040fe200000000bb */
[C---:B------:R-:W-:Y:S01]  /*99a0*/  FFMA R20, R32.reuse, R20, R151 ;  /* 0x0000001420147223 */ /* 0x040fe20000000097 */
[----:B------:R-:W0:Y:S01]  /*99b0*/  LDGDEPBAR ;  /* 0x00000000000079af */ /* 0x000e220000000000 */
[C---:B------:R-:W-:Y:S01]  /*99c0*/  FFMA R8, R32.reuse, R8, R153 ;  /* 0x0000000820087223 */ /* 0x040fe20000000099 */
[----:B------:R-:W-:Y:S01]  /*99d0*/  FFMA R24, R32, R24, R179 ;  /* 0x0000001820187223 */ /* 0x000fe200000000b3 */
[C---:B------:R-:W-:Y:S01]  /*99e0*/  FFMA R59, R29.reuse, R21, R112 ;  /* 0x000000151d3b7223 */ /* 0x040fe20000000070 */
[C---:B------:R-:W-:Y:S01]  /*99f0*/  FFMA R65, R29.reuse, R9, R66 ;  /* 0x000000091d417223 */ /* 0x040fe20000000042 */
[C---:B------:R-:W-:Y:S01]  /*9a00*/  FFMA R67, R29.reuse, R25, R64 ;  /* 0x000000191d437223 */ /* 0x040fe20000000040 */
[-C--:B------:R-:W-:Y:S01]  /*9a10*/  FFMA R29, R29, R101.reuse, R28 ;  /* 0x000000651d1d7223 */ /* 0x080fe2000000001c */
[C---:B------:R-:W-:Y:S01]  /*9a20*/  FFMA R101, R33.reuse, R101, R100 ;  /* 0x0000006521657223 */ /* 0x040fe20000000064 */
[C---:B------:R-:W-:Y:S01]  /*9a30*/  FFMA R21, R33.reuse, R21, R20 ;  /* 0x0000001521157223 */ /* 0x040fe20000000014 */
        /* <DEDUP_REMOVED lines=10> */
[-C--:B------:R-:W-:Y:S01]  /*9ae0*/  FFMA R65, R31, R23.reuse, R28 ;  /* 0x000000171f417223 */ /* 0x080fe2000000001c */
[C---:B------:R-:W-:Y:S01]  /*9af0*/  FFMA R33, R35.reuse, R23, R22 ;  /* 0x0000001723217223 */ /* 0x040fe20000000016 */
[C---:B------:R-:W-:Y:S01]  /*9b00*/  FFMA R32, R35.reuse, R11, R10 ;  /* 0x0000000b23207223 */ /* 0x040fe2000000000a */
[----:B------:R-:W-:Y:S01]  /*9b10*/  FFMA R34, R35, R27, R34 ;  /* 0x0000001b23227223 */ /* 0x000fe20000000022 */
[----:B------:R-:W-:Y:S01]  /*9b20*/  FFMA R64, R31, R11, R64 ;  /* 0x0000000b1f407223 */ /* 0x000fe20000000040 */
[----:B------:R-:W-:-:S04]  /*9b30*/  DEPBAR.LE SB0, 0x0 ;  /* 0x000080000000791a */ /* 0x000fc80000000000 */
[C---:B------:R-:W-:Y:S01]  /*9b40*/  FFMA R66, R31.reuse, R27, R66 ;  /* 0x0000001b1f427223 */ /* 0x040fe20000000042 */
[-C--:B------:R-:W-:Y:S01]  /*9b50*/  FFMA R67, R31, R103.reuse, R30 ;  /* 0x000000671f437223 */ /* 0x080fe2000000001e */
[----:B------:R-:W-:Y:S01]  /*9b60*/  FFMA R35, R35, R103, R102 ;  /* 0x0000006723237223 */ /* 0x000fe20000000066 */
[----:B------:R-:W-:Y:S06]  /*9b70*/  BAR.SYNC 0x0 ;  /* 0x0000000000007b1d */ /* 0x000fec0000000000 */
[----:B---3--:R-:W-:Y:S01]  /*9b80*/  @P0 CALL.REL.NOINC `(.L_x_0) ;  /* 0x0000001000000944 */ /* 0x008fe20003c00000 */
[----:B------:R-:W-:Y:S05]  /*9b90*/  BRA `(.L_x_1) ;  /* 0xffff734000007947 */ /* 0x000fea000383ffff */
.L_x_0:
[----:B------:R-:W1:Y:S01]  /*9ba0*/  S2R R2, SR_TID.X ;  /* 0x0000000000027919 */ /* 0x000e620000002100 */
[----:B------:R-:W-:-:S04]  /*9bb0*/  DEPBAR.LE SB0, 0x0 ;  /* 0x000080000000791a */ /* 0x000fc80000000000 */
[----:B------:R-:W-:Y:S01]  /*9bc0*/  ULDC UR4, c[0x0][0x178] ;  /* 0x00005e0000047ab9 */ /* 0x000fe20000000800 */
[C---:B------:R-:W-:Y:S01]  /*9bd0*/  LOP3.LUT R8, R0.reuse, 0x20, RZ, 0xfc, !PT ;  /* 0x0000002000087812 */ /* 0x040fe200078efcff */
[----:B------:R-:W-:Y:S01]  /*9be0*/  UIMAD UR4, UR4, 0x32, URZ ;  /* 0x00000032040478a4 */ /* 0x000fe2000f8e023f */
[C---:B------:R-:W-:Y:S02]  /*9bf0*/  LOP3.LUT R9, R0.reuse, 0x28, RZ, 0xfc, !PT ;  /* 0x0000002800097812 */ /* 0x040fe400078efcff */
[----:B------:R-:W-:Y:S02]  /*9c00*/  LOP3.LUT R3, R0, 0x18, RZ, 0xfc, !PT ;  /* 0x0000001800037812 */ /* 0x000fe400078efcff */
[----:B------:R-:W-:Y:S02]  /*9c10*/  MOV R27, 0x4 ;  /* 0x00000004001b7802 */ /* 0x000fe40000000f00 */
[----:B-1----:R-:W-:Y:S02]  /*9c20*/  SHF.R.U32.HI R25, RZ, 0x5, R2 ;  /* 0x00000005ff197819 */ /* 0x002fe40000011602 */
[----:B------:R-:W-:-:S02]  /*9c30*/  SHF.L.U32 R11, R2, 0x2, RZ ;  /* 0x00000002020b7819 */ /* 0x000fc400000006ff */
[----:B------:R-:W-:Y:S02]  /*9c40*/  SGXT.U32 R25, R25, 0x3 ;  /* 0x000000031919781a */ /* 0x000fe40000000000 */
[----:B------:R-:W-:Y:S02]  /*9c50*/  LOP3.LUT R11, R36, 0x7c, R11, 0xf8, !PT ;  /* 0x0000007c240b7812 */ /* 0x000fe400078ef80b */
[C---:B------:R-:W-:Y:S01]  /*9c60*/  LOP3.LUT R2, R0.reuse, 0x8, RZ, 0xfc, !PT ;  /* 0x0000000800027812 */ /* 0x040fe200078efcff */
[----:B------:R-:W-:Y:S01]  /*9c70*/  IMAD R57, R25, 0x210, R57 ;  /* 0x0000021019397824 */ /* 0x000fe200078e0239 */
[----:B------:R-:W-:Y:S06]  /*9c80*/  BAR.SYNC 0x0 ;  /* 0x0000000000007b1d */ /* 0x000fec0000000000 */
[----:B------:R-:W-:Y:S01]  /*9c90*/  SHF.L.U32 R10, R57, 0x2, RZ ;  /* 0x00000002390a7819 */ /* 0x000fe200000006ff */
[----:B------:R-:W-:Y:S01]  /*9ca0*/  STS.128 [R57.X4], R108 ;  /* 0x0000006c39007388 */ /* 0x000fe20000004c00 */
[----:B------:R-:W-:Y:S01]  /*9cb0*/  ISETP.GE.AND P0, PT, R11, 0xac, PT ;  /* 0x000000ac0b00780c */ /* 0x000fe20003f06270 */
[----:B------:R-:W-:-:S02]  /*9cc0*/  IMAD R24, R0, 0xac, R11 ;  /* 0x000000ac00187824 */ /* 0x000fc400078e020b */
[----:B------:R-:W-:Y:S01]  /*9cd0*/  IMAD R25, R25, -0x630, R10 ;  /* 0xfffff9d019197824 */ /* 0x000fe200078e020a */
[----:B------:R-:W-:Y:S01]  /*9ce0*/  STS.128 [R57.X4+0x210], R104 ;  /* 0x0002106839007388 */ /* 0x000fe20000004c00 */
[----:B------:R-:W-:Y:S02]  /*9cf0*/  ISETP.LT.AND P3, PT, R0, UR4, !P0 ;  /* 0x0000000400007c0c */ /* 0x000fe4000c761270 */
[----:B------:R-:W-:Y:S01]  /*9d00*/  ISETP.LT.AND P2, PT, R2, UR4, !P0 ;  /* 0x0000000402007c0c */ /* 0x000fe2000c741270 */
[----:B------:R-:W-:Y:S01]  /*9d10*/  STS.128 [R57.X4+0x420], R96 ;  /* 0x0004206039007388 */ /* 0x000fe20000004c00 */
[----:B------:R-:W-:Y:S02]  /*9d20*/  LOP3.LUT R2, R0, 0x10, RZ, 0xfc, !PT ;  /* 0x0000001000027812 */ /* 0x000fe400078efcff */
[----:B------:R-:W-:Y:S01]  /*9d30*/  ISETP.LT.AND P6, PT, R3, UR4, !P0 ;  /* 0x0000000403007c0c */ /* 0x000fe2000c7c1270 */
[----:B------:R-:W-:Y:S04]  /*9d40*/  STS.128 [R57.X4+0x630], R92 ;  /* 0x0006305c39007388 */ /* 0x000fe80000004c00 */
[----:B------:R-:W-:Y:S06]  /*9d50*/  BAR.SYNC 0x0 ;  /* 0x0000000000007b1d */ /* 0x000fec0000000000 */
[----:B------:R-:W1:Y:S01]  /*9d60*/  LDS.128 R28, [R25] ;  /* 0x00000000191c7984 */ /* 0x000e620000000c00 */
[----:B------:R-:W-:Y:S01]  /*9d70*/  ISETP.LT.AND P1, PT, R2, UR4, !P0 ;  /* 0x0000000402007c0c */ /* 0x000fe2000c721270 */
[----:B------:R-:W-:Y:S01]  /*9d80*/  IMAD.WIDE R2, R24, R27, c[0x0][0x170] ;  /* 0x00005c0018027625 */ /* 0x000fe200078e021b */
[----:B------:R-:W-:Y:S01]  /*9d90*/  ISETP.LT.AND P5, PT, R8, UR4, !P0 ;  /* 0x0000000408007c0c */ /* 0x000fe2000c7a1270 */
[----:B------:R-:W2:Y:S01]  /*9da0*/  LDS.128 R36, [R25+0x1080] ;  /* 0x0010800019247984 */ /* 0x000ea20000000c00 */
[----:B------:R-:W-:-:S03]  /*9db0*/  ISETP.LT.AND P4, PT, R9, UR4, !P0 ;  /* 0x0000000409007c0c */ /* 0x000fc6000c781270 */
[----:B------:R-:W3:Y:S04]  /*9dc0*/  LDS.128 R40, [R25+0x2100] ;  /* 0x0021000019287984 */ /* 0x000ee80000000c00 */
[----:B------:R-:W4:Y:S04]  /*9dd0*/  LDS.128 R44, [R25+0x3180] ;  /* 0x00318000192c7984 */ /* 0x000f280000000c00 */
[----:B------:R-:W-:Y:S06]  /*9de0*/  BAR.SYNC 0x0 ;  /* 0x0000000000007b1d */ /* 0x000fec0000000000 */
[----:B------:R-:W-:Y:S04]  /*9df0*/  STS.128 [R57.X4], R84 ;  /* 0x0000005439007388 */ /* 0x000fe80000004c00 */
[----:B------:R-:W-:Y:S04]  /*9e00*/  STS.128 [R57.X4+0x210], R88 ;  /* 0x0002105839007388 */ /* 0x000fe80000004c00 */
[----:B------:R-:W-:Y:S04]  /*9e10*/  STS.128 [R57.X4+0x420], R80 ;  /* 0x0004205039007388 */ /* 0x000fe80000004c00 */
[----:B------:R-:W-:Y:S04]  /*9e20*/  STS.128 [R57.X4+0x630], R76 ;  /* 0x0006304c39007388 */ /* 0x000fe80000004c00 */
[----:B------:R-:W-:Y:S06]  /*9e30*/  BAR.SYNC 0x0 ;  /* 0x0000000000007b1d */ /* 0x000fec0000000000 */
[----:B------:R-:W1:Y:S04]  /*9e40*/  LDS.128 R48, [R25] ;  /* 0x0000000019307984 */ /* 0x000e680000000c00 */
[----:B------:R-:W1:Y:S04]  /*9e50*/  LDS.128 R52, [R25+0x1080] ;  /* 0x0010800019347984 */ /* 0x000e680000000c00 */
[----:B------:R-:W1:Y:S04]  /*9e60*/  LDS.128 R92, [R25+0x2100] ;  /* 0x00210000195c7984 */ /* 0x000e680000000c00 */
[----:B------:R-:W1:Y:S04]  /*9e70*/  LDS.128 R96, [R25+0x3180] ;  /* 0x0031800019607984 */ /* 0x000e680000000c00 */
[----:B------:R-:W-:Y:S06]  /*9e80*/  BAR.SYNC 0x0 ;  /* 0x0000000000007b1d */ /* 0x000fec0000000000 */
[----:B------:R2:W-:Y:S04]  /*9e90*/  STS.128 [R57.X4+0x630], R16 ;  /* 0x0006301039007388 */ /* 0x0005e80000004c00 */
[----:B------:R-:W-:Y:S04]  /*9ea0*/  STS.128 [R57.X4], R72 ;  /* 0x0000004839007388 */ /* 0x000fe80000004c00 */
[----:B------:R-:W-:Y:S04]  /*9eb0*/  STS.128 [R57.X4+0x210], R68 ;  /* 0x0002104439007388 */ /* 0x000fe80000004c00 */
[----:B------:R-:W-:Y:S01]  /*9ec0*/  STS.128 [R57.X4+0x420], R60 ;  /* 0x0004203c39007388 */ /* 0x000fe20000004c00 */
[----:B--2---:R-:W-:-:S03]  /*9ed0*/  IADD3 R16, R24, 0x560, RZ ;  /* 0x0000056018107810 */ /* 0x004fc60007ffe0ff */
[----:B------:R-:W-:Y:S06]  /*9ee0*/  BAR.SYNC 0x0 ;  /* 0x0000000000007b1d */ /* 0x000fec0000000000 */
[----:B------:R-:W2:Y:S01]  /*9ef0*/  LDS.128 R76, [R25] ;  /* 0x00000000194c7984 */ /* 0x000ea20000000c00 */
[----:B------:R-:W-:Y:S01]  /*9f00*/  IMAD.WIDE R16, R16, R27, c[0x0][0x170] ;  /* 0x00005c0010107625 */ /* 0x000fe200078e021b */
[C---:B------:R-:W-:Y:S02]  /*9f10*/  LOP3.LUT R18, R0.reuse, 0x30, RZ, 0xfc, !PT ;  /* 0x0000003000127812 */ /* 0x040fe400078efcff */
[----:B------:R-:W1:Y:S04]  /*9f20*/  LDS.128 R80, [R25+0x1080] ;  /* 0x0010800019507984 */ /* 0x000e680000000c00 */
[----:B------:R-:W2:Y:S04]  /*9f30*/  LDS.128 R8, [R25+0x2100] ;  /* 0x0021000019087984 */ /* 0x000ea80000000c00 */
[----:B------:R-:W2:Y:S04]  /*9f40*/  LDS.128 R20, [R25+0x3180] ;  /* 0x0031800019147984 */ /* 0x000ea80000000c00 */
[----:B------:R-:W-:Y:S06]  /*9f50*/  BAR.SYNC 0x0 ;  /* 0x0000000000007b1d */ /* 0x000fec0000000000 */
[----:B------:R3:W-:Y:S04]  /*9f60*/  STS.128 [R57.X4+0x210], R4 ;  /* 0x0002100439007388 */ /* 0x0007e80000004c00 */
[----:B------:R-:W-:Y:S04]  /*9f70*/  STS.128 [R57.X4], R12 ;  /* 0x0000000c39007388 */ /* 0x000fe80000004c00 */
[----:B------:R-:W-:Y:S04]  /*9f80*/  STS.128 [R57.X4+0x420], R64 ;  /* 0x0004204039007388 */ /* 0x000fe80000004c00 */
[----:B------:R-:W-:Y:S01]  /*9f90*/  STS.128 [R57.X4+0x630], R32 ;  /* 0x0006302039007388 */ /* 0x000fe20000004c00 */
[----:B---3--:R-:W-:-:S03]  /*9fa0*/  LOP3.LUT R4, R0, 0x38, RZ, 0xfc, !PT ;  /* 0x0000003800047812 */ /* 0x008fc600078efcff */
[----:B------:R-:W-:Y:S06]  /*9fb0*/  BAR.SYNC 0x0 ;  /* 0x0000000000007b1d */ /* 0x000fec0000000000 */
[C---:B------:R-:W-:Y:S01]  /*9fc0*/  IADD3 R5, R24.reuse, 0xac0, RZ ;  /* 0x00000ac018057810 */ /* 0x040fe20007ffe0ff */
[----:B-1----:R1:W-:Y:S01]  /*9fd0*/  @P3 STG.E.128 [R2.64], R28 ;  /* 0x0000001c02003986 */ /* 0x0023e2000c101d06 */
[C---:B------:R-:W-:Y:S02]  /*9fe0*/  IADD3 R6, R24.reuse, 0x1020, RZ ;  /* 0x0000102018067810 */ /* 0x040fe40007ffe0ff */
[----:B------:R-:W-:Y:S01]  /*9ff0*/  IADD3 R14, R24, 0x1580, RZ ;  /* 0x00001580180e7810 */ /* 0x000fe20007ffe0ff */
[----:B------:R3:W-:Y:S01]  /*a000*/  @P2 STG.E.128 [R16.64], R36 ;  /* 0x0000002410002986 */ /* 0x0007e2000c101d06 */
[----:B------:R-:W-:Y:S01]  /*a010*/  ISETP.LT.AND P2, PT, R4, UR4, !P0 ;  /* 0x0000000404007c0c */ /* 0x000fe2000c741270 */
[-C--:B------:R-:W-:Y:S01]  /*a020*/  IMAD.WIDE R4, R5, R27.reuse, c[0x0][0x170] ;  /* 0x00005c0005047625 */ /* 0x080fe200078e021b */
[C---:B------:R-:W-:Y:S01]  /*a030*/  LOP3.LUT R13, R0.reuse, 0x48, RZ, 0xfc, !PT ;  /* 0x00000048000d7812 */ /* 0x040fe200078efcff */
[----:B------:R-:W2:Y:S01]  /*a040*/  LDS.128 R28, [R25] ;  /* 0x00000000191c7984 */ /* 0x000ea20000000c00 */
[----:B------:R-:W-:Y:S01]  /*a050*/  LOP3.LUT R12, R0, 0x40, RZ, 0xfc, !PT ;  /* 0x00000040000c7812 */ /* 0x000fe200078efcff */
[----:B------:R-:W-:Y:S01]  /*a060*/  IMAD.WIDE R6, R6, R27, c[0x0][0x170] ;  /* 0x00005c0006067625 */ /* 0x000fe200078e021b */
[----:B------:R-:W-:Y:S01]  /*a070*/  ISETP.LT.AND P3, PT, R18, UR4, !P0 ;  /* 0x0000000412007c0c */ /* 0x000fe2000c761270 */
[----:B------:R-:W2:Y:S01]  /*a080*/  LDS.128 R32, [R25+0x1080] ;  /* 0x0010800019207984 */ /* 0x000ea20000000c00 */
[----:B------:R-:W-:-:S03]  /*a090*/  LOP3.LUT R15, R0, 0x70, RZ, 0xfc, !PT ;  /* 0x00000070000f7812 */ /* 0x000fc600078efcff */
[----:B------:R4:W-:Y:S01]  /*a0a0*/  @P1 STG.E.128 [R4.64], R40 ;  /* 0x0000002804001986 */ /* 0x0009e2000c101d06 */
[----:B------:R-:W-:Y:S01]  /*a0b0*/  ISETP.LT.AND P1, PT, R12, UR4, !P0 ;  /* 0x000000040c007c0c */ /* 0x000fe2000c721270 */
[----:B-1----:R-:W-:Y:S01]  /*a0c0*/  IMAD.WIDE R2, R14, R27, c[0x0][0x170] ;  /* 0x00005c000e027625 */ /* 0x002fe200078e021b */
[----:B------:R-:W-:Y:S01]  /*a0d0*/  LOP3.LUT R12, R0, 0x50, RZ, 0xfc, !PT ;  /* 0x00000050000c7812 */ /* 0x000fe200078efcff */
[----:B------:R-:W1:Y:S01]  /*a0e0*/  LDS.128 R36, [R25+0x2100] ;  /* 0x0021000019247984 */ /* 0x000e620000000c00 */
[C---:B------:R-:W-:Y:S02]  /*a0f0*/  IADD3 R14, R24.reuse, 0x2040, RZ ;  /* 0x00002040180e7810 */ /* 0x040fe40007ffe0ff */
[C---:B---3--:R-:W-:Y:S01]  /*a100*/  IADD3 R16, R24.reuse, 0x3060, RZ ;  /* 0x0000306018107810 */ /* 0x048fe20007ffe0ff */
[----:B----4-:R3:W-:Y:S01]  /*a110*/  @P6 STG.E.128 [R6.64], R44 ;  /* 0x0000002c06006986 */ /* 0x0107e2000c101d06 */
[----:B------:R-:W-:Y:S02]  /*a120*/  ISETP.LT.AND P6, PT, R13, UR4, !P0 ;  /* 0x000000040d007c0c */ /* 0x000fe4000c7c1270 */
[----:B------:R-:W-:Y:S01]  /*a130*/  IADD3 R13, R24, 0x1ae0, RZ ;  /* 0x00001ae0180d7810 */ /* 0x000fe20007ffe0ff */
[----:B------:R4:W-:Y:S01]  /*a140*/  @P5 STG.E.128 [R2.64], R48 ;  /* 0x0000003002005986 */ /* 0x0009e2000c101d06 */
[----:B------:R-:W-:-:S02]  /*a150*/  ISETP.LT.AND P5, PT, R12, UR4, !P0 ;  /* 0x000000040c007c0c */ /* 0x000fc4000c7a1270 */
[C---:B------:R-:W-:Y:S01]  /*a160*/  LOP3.LUT R12, R0.reuse, 0x58, RZ, 0xfc, !PT ;  /* 0x00000058000c7812 */ /* 0x040fe200078efcff */
[----:B------:R-:W-:Y:S01]  /*a170*/  IMAD.WIDE R4, R13, R27, c[0x0][0x170] ;  /* 0x00005c000d047625 */ /* 0x000fe200078e021b */
[----:B------:R-:W-:-:S04]  /*a180*/  LOP3.LUT R13, R0, 0x60, RZ, 0xfc, !PT ;  /* 0x00000060000d7812 */ /* 0x000fc800078efcff */
[----:B------:R2:W-:Y:S01]  /*a190*/  @P4 STG.E.128 [R4.64], R52 ;  /* 0x0000003404004986 */ /* 0x0005e2000c101d06 */
[----:B------:R-:W-:Y:S02]  /*a1a0*/  ISETP.LT.AND P4, PT, R12, UR4, !P0 ;  /* 0x000000040c007c0c */ /* 0x000fe4000c781270 */
[C---:B---3--:R-:W-:Y:S02]  /*a1b0*/  IADD3 R6, R24.reuse, 0x25a0, RZ ;  /* 0x000025a018067810 */ /* 0x048fe40007ffe0ff */
[----:B------:R-:W-:Y:S01]  /*a1c0*/  IADD3 R12, R24, 0x2b00, RZ ;  /* 0x00002b00180c7810 */ /* 0x000fe20007ffe0ff */
[-C--:B----4-:R-:W-:Y:S01]  /*a1d0*/  IMAD.WIDE R2, R14, R27.reuse, c[0x0][0x170] ;  /* 0x00005c000e027625 */ /* 0x090fe200078e021b */
[C---:B------:R-:W-:Y:S02]  /*a1e0*/  LOP3.LUT R14, R0.reuse, 0x68, RZ, 0xfc, !PT ;  /* 0x00000068000e7812 */ /* 0x040fe400078efcff */
[----:B------:R-:W-:Y:S01]  /*a1f0*/  LOP3.LUT R0, R0, 0x78, RZ, 0xfc, !PT ;  /* 0x0000007800007812 */ /* 0x000fe200078efcff */
[----:B------:R-:W-:Y:S01]  /*a200*/  IMAD.WIDE R6, R6, R27, c[0x0][0x170] ;  /* 0x00005c0006067625 */ /* 0x000fe200078e021b */
[----:B------:R3:W-:Y:S01]  /*a210*/  @P3 STG.E.128 [R2.64], R92 ;  /* 0x0000005c02003986 */ /* 0x0007e2000c101d06 */
[----:B------:R-:W-:-:S02]  /*a220*/  ISETP.LT.AND P3, PT, R13, UR4, !P0 ;  /* 0x000000040d007c0c */ /* 0x000fc4000c761270 */
[-C--:B------:R-:W-:Y:S01]  /*a230*/  IMAD.WIDE R12, R12, R27.reuse, c[0x0][0x170] ;  /* 0x00005c000c0c7625 */ /* 0x080fe200078e021b */
[----:B------:R4:W-:Y:S01]  /*a240*/  @P2 STG.E.128 [R6.64], R96 ;  /* 0x0000006006002986 */ /* 0x0009e2000c101d06 */
[----:B------:R-:W-:Y:S02]  /*a250*/  ISETP.LT.AND P2, PT, R14, UR4, !P0 ;  /* 0x000000040e007c0c */ /* 0x000fe4000c741270 */
[----:B--2---:R-:W-:Y:S01]  /*a260*/  IMAD.WIDE R4, R16, R27, c[0x0][0x170] ;  /* 0x00005c0010047625 */ /* 0x004fe200078e021b */
[----:B------:R2:W-:Y:S01]  /*a270*/  @P1 STG.E.128 [R12.64], R76 ;  /* 0x0000004c0c001986 */ /* 0x0005e2000c101d06 */
[----:B------:R-:W-:Y:S02]  /*a280*/  ISETP.LT.AND P1, PT, R15, UR4, !P0 ;  /* 0x000000040f007c0c */ /* 0x000fe4000c721270 */
[----:B------:R-:W-:Y:S01]  /*a290*/  ISETP.LT.AND P0, PT, R0, UR4, !P0 ;  /* 0x0000000400007c0c */ /* 0x000fe2000c701270 */
[----:B------:R1:W-:Y:S01]  /*a2a0*/  @P6 STG.E.128 [R4.64], R80 ;  /* 0x0000005004006986 */ /* 0x0003e2000c101d06 */
[----:B------:R-:W-:-:S02]  /*a2b0*/  IADD3 R0, R24, 0x4080, RZ ;  /* 0x0000408018007810 */ /* 0x000fc40007ffe0ff */
[C---:B------:R-:W-:Y:S02]  /*a2c0*/  IADD3 R14, R24.reuse, 0x45e0, RZ ;  /* 0x000045e0180e7810 */ /* 0x040fe40007ffe0ff */
[C---:B------:R-:W-:Y:S02]  /*a2d0*/  IADD3 R16, R24.reuse, 0x4b40, RZ ;  /* 0x00004b4018107810 */ /* 0x040fe40007ffe0ff */
[----:B---3--:R-:W-:Y:S01]  /*a2e0*/  IADD3 R2, R24, 0x35c0, RZ ;  /* 0x000035c018027810 */ /* 0x008fe20007ffe0ff */
[----:B------:R-:W-:Y:S01]  /*a2f0*/  IMAD.WIDE R14, R14, R27, c[0x0][0x170] ;  /* 0x00005c000e0e7625 */ /* 0x000fe200078e021b */
[----:B----4-:R-:W-:-:S03]  /*a300*/  IADD3 R6, R24, 0x3b20, RZ ;  /* 0x00003b2018067810 */ /* 0x010fc60007ffe0ff */
[----:B------:R-:W-:-:S04]  /*a310*/  IMAD.WIDE R2, R2, R27, c[0x0][0x170] ;  /* 0x00005c0002027625 */ /* 0x000fc800078e021b */
[-C--:B------:R-:W-:Y:S01]  /*a320*/  IMAD.WIDE R6, R6, R27.reuse, c[0x0][0x170] ;  /* 0x00005c0006067625 */ /* 0x080fe200078e021b */
[----:B------:R3:W-:Y:S03]  /*a330*/  @P5 STG.E.128 [R2.64], R8 ;  /* 0x0000000802005986 */ /* 0x0007e6000c101d06 */
[-C--:B--2---:R-:W-:Y:S01]  /*a340*/  IMAD.WIDE R12, R0, R27.reuse, c[0x0][0x170] ;  /* 0x00005c00000c7625 */ /* 0x084fe200078e021b */
[----:B------:R3:W-:Y:S03]  /*a350*/  @P4 STG.E.128 [R6.64], R20 ;  /* 0x0000001406004986 */ /* 0x0007e6000c101d06 */
[----:B------:R-:W-:Y:S01]  /*a360*/  IMAD.WIDE R16, R16, R27, c[0x0][0x170] ;  /* 0x00005c0010107625 */ /* 0x000fe200078e021b */
[----:B------:R3:W-:Y:S04]  /*a370*/  @P3 STG.E.128 [R12.64], R28 ;  /* 0x0000001c0c003986 */ /* 0x0007e8000c101d06 */
[----:B------:R3:W-:Y:S04]  /*a380*/  @P2 STG.E.128 [R14.64], R32 ;  /* 0x000000200e002986 */ /* 0x0007e8000c101d06 */
[----:B-1----:R3:W-:Y:S01]  /*a390*/  @P1 STG.E.128 [R16.64], R36 ;  /* 0x0000002410001986 */ /* 0x0027e2000c101d06 */
[----:B------:R-:W-:Y:S05]  /*a3a0*/  @!P0 EXIT ;  /* 0x000000000000894d */ /* 0x000fea0003800000 */
[----:B---3--:R-:W1:Y:S01]  /*a3b0*/  LDS.128 R4, [R25+0x3180] ;  /* 0x0031800019047984 */ /* 0x008e620000000c00 */
[----:B------:R-:W-:-:S05]  /*a3c0*/  IADD3 R2, R24, 0x50a0, RZ ;  /* 0x000050a018027810 */ /* 0x000fca0007ffe0ff */
[----:B------:R-:W-:-:S05]  /*a3d0*/  IMAD.WIDE R2, R2, R27, c[0x0][0x170] ;  /* 0x00005c0002027625 */ /* 0x000fca00078e021b */
[----:B-1----:R-:W-:Y:S01]  /*a3e0*/  STG.E.128 [R2.64], R4 ;  /* 0x0000000402007986 */ /* 0x002fe2000c101d06 */
[----:B------:R-:W-:Y:S05]  /*a3f0*/  EXIT ;  /* 0x000000000000794d */ /* 0x000fea0003800000 */
.L_x_2:
[----:B------:R-:W-:-:S00]  /*a400*/  BRA `(.L_x_2) ;  /* 0xfffffff000007947 */ /* 0x000fc0000383ffff */
[----:B------:R-:W-:-:S00]  /*a410*/  NOP ;  /* 0x0000000000007918 */ /* 0x000fc00000000000 */
        /* <DEDUP_REMOVED lines=14> */
.L_x_3:


//--------------------- .nv.shared.triton_mm      --------------------------
	.section	.nv.shared.triton_mm,"aw",@nobits
	.align	16
